// auto-generated by cutlass_sweep.gemm — config: {"arch": "sm_100", "cluster_m": 4, "cluster_n": 4, "dtype": "fp16", "dtype_b": "fp16", "layout": "nn", "stages": 0, "tile_k": 64, "tile_m": 128, "tile_n": 128}
#include "cutlass/cutlass.h"
#include "cutlass/gemm/collective/collective_builder.hpp"
#include "cutlass/gemm/device/gemm_universal_adapter.h"
#include "cutlass/gemm/kernel/gemm_universal.hpp"
#include "cutlass/epilogue/collective/collective_builder.hpp"

using ElemA = cutlass::half_t;
using ElemB = cutlass::half_t;
using ElemCD = cutlass::half_t;
using Acc  = float;
using TileShape    = cute::Shape<cute::_128, cute::_128, cute::_64>;
using ClusterShape = cute::Shape<cute::_4, cute::_4, cute::_1>;

using CollectiveEpilogue = typename cutlass::epilogue::collective::CollectiveBuilder<
    cutlass::arch::Sm100, cutlass::arch::OpClassTensorOp,
    TileShape, ClusterShape,
    cutlass::epilogue::collective::EpilogueTileAuto,
    Acc, Acc,
    ElemCD, cutlass::layout::RowMajor, 128 / cutlass::sizeof_bits<ElemCD>::value,
    ElemCD, cutlass::layout::RowMajor, 128 / cutlass::sizeof_bits<ElemCD>::value,
    cutlass::epilogue::collective::EpilogueScheduleAuto
  >::CollectiveOp;

using CollectiveMainloop = typename cutlass::gemm::collective::CollectiveBuilder<
    cutlass::arch::Sm100, cutlass::arch::OpClassTensorOp,
    ElemA, cutlass::layout::RowMajor, 128 / cutlass::sizeof_bits<ElemA>::value,
    ElemB, cutlass::layout::RowMajor, 128 / cutlass::sizeof_bits<ElemB>::value,
    Acc,
    TileShape, ClusterShape,
    cutlass::gemm::collective::StageCountAutoCarveout<static_cast<int>(sizeof(typename CollectiveEpilogue::SharedStorage))>,
    cutlass::gemm::collective::KernelScheduleAuto
  >::CollectiveOp;

using GemmKernel = cutlass::gemm::kernel::GemmUniversal<
    cute::Shape<int,int,int,int>,
    CollectiveMainloop,
    CollectiveEpilogue
>;
using Gemm = cutlass::gemm::device::GemmUniversalAdapter<GemmKernel>;

// Force the device kernel symbol into the cubin without needing a host main.
auto* _anchor = &cutlass::device_kernel<GemmKernel>;


// ===== COMPILED SASS (sm_100a) =====

	.target	sm_100a

	.elftype	@"ET_EXEC"


//--------------------- .note.nv.tkinfo           --------------------------
	.section	.note.nv.tkinfo,"",@"SHT_NOTE"
	.sectionflags	@"SHF_NOTE_NV_TKINFO"
	.tkinfo
        /*0018*/ 	.word	0x00000002
        /*0030*/ 	.string	""
        /*0030*/ 	.string	"ptxas"
        /*0030*/ 	.string	"Cuda compilation tools, release 13.0, V13.0.88"
        /*0030*/ 	.string	"Build cuda_13.0.r13.0/compiler.36424714_0"
        /*0030*/ 	.string	"-arch sm_100a -m 64 "



//--------------------- .note.nv.cuinfo           --------------------------
	.section	.note.nv.cuinfo,"",@"SHT_NOTE"
	.sectionflags	@"SHF_NOTE_NV_CUINFO"
        /*0018*/ 	.short	0x0002
        /*001a*/ 	.short	0x0064
        /*001c*/ 	.short	0x0082
	.zero		2


//--------------------- .nv.info                  --------------------------
	.section	.nv.info,"",@"SHT_CUDA_INFO"
	.align	4


	//----- nvinfo : EIATTR_REGCOUNT
	.align		4
        /*0000*/ 	.byte	0x04, 0x2f
        /*0002*/ 	.short	(.L_19 - .L_18)
	.align		4
.L_18:
        /*0004*/ 	.word	index@(_ZN7cutlass13device_kernelINS_4gemm6kernel13GemmUniversalIN4cute5tupleIJiiiiEEENS1_10collective13CollectiveMmaINS1_35MainloopSm100TmaUmmaWarpSpecializedILi13ELi2ELi4ENS5_IJNS4_1CILi4EEESB_NSA_ILi1EEEEEEEENS5_IJNSA_ILi128EEESF_NSA_ILi64EEEEEENS_6half_tENS5_IJlSC_lEEESI_NS5_IJSC_llEEENS4_8TiledMMAINS4_8MMA_AtomIJNS4_26SM100_MMA_F16BF16_2x1SM_SSISI_SI_fLi128ELi128ELNS4_4UMMA5MajorE0ELSP_1ELNSO_7ScaleInE0ELSQ_0EEEEEENS4_6LayoutINS5_IJSC_SC_SC_EEENS5_IJNSA_ILi0EEESV_SV_EEEEENS5_IJNS4_10UnderscoreESY_SY_EEEEENS4_28SM100_TMA_2SM_LOAD_MULTICASTENS4_14ComposedLayoutINS4_7SwizzleILi3ELi4ELi3EEENS4_18smem_ptr_flag_bitsILi16EEENST_INS5_IJNSA_ILi8EEESG_EEENS5_IJSG_SC_EEEEEEEvNS4_8identityES11_NS12_IS14_S16_NST_INS5_IJSG_S17_EEENS5_IJSC_SG_EEEEEEEvS1C_EENS_8epilogue10collective18CollectiveEpilogueINS1I_23Sm100TmaWarpSpecializedILi4ELi2ELi16ELb1ELb0EEEJNS5_IJSG_SF_SG_EEENS5_IJNST_ISG_SC_EENST_INS5_IJNSA_ILi16EEENSA_ILi2EEEEEES1E_EEEEESI_SJ_SI_SJ_NS1I_6fusion15FusionCallbacksIS1M_NS1U_17LinearCombinationISI_fSI_fLNS_15FloatRoundStyleE2EEES1N_S1T_JEEENS4_5SM1004TMEM4LOAD26SM100_TMEM_LOAD_32dp32b16xENS4_13SM90_TMA_LOADENS12_INS13_ILi1ELi4ELi3EEES16_NST_INS5_IJS17_S1P_EEENS5_IJS1P_SC_EEEEEEENS4_39AutoVectorizingCopyWithAssumedAlignmentILi128EEENS4_14SM90_TMA_STOREES29_S2B_S2B_EEEvvEEEEvNT_6ParamsE)
        /*0008*/ 	.word	0x00000045


	//----- nvinfo : EIATTR_FRAME_SIZE
	.align		4
.L_19:
        /*000c*/ 	.byte	0x04, 0x11
        /*000e*/ 	.short	(.L_21 - .L_20)
	.align		4
.L_20:
        /*0010*/ 	.word	index@($__internal_2_$__cuda_sm10x_tcgen05_guardrail_trap_unallocated_columns_being_dealloced)
        /*0014*/ 	.word	0x00000000


	//----- nvinfo : EIATTR_FRAME_SIZE
	.align		4
.L_21:
        /*0018*/ 	.byte	0x04, 0x11
        /*001a*/ 	.short	(.L_23 - .L_22)
	.align		4
.L_22:
        /*001c*/ 	.word	index@($__internal_1_$__cuda_sm10x_tcgen05_guardrail_trap_phase_invalid_during_alloc)
        /*0020*/ 	.word	0x00000000


	//----- nvinfo : EIATTR_FRAME_SIZE
	.align		4
.L_23:
        /*0024*/ 	.byte	0x04, 0x11
        /*0026*/ 	.short	(.L_25 - .L_24)
	.align		4
.L_24:
        /*0028*/ 	.word	index@($__internal_0_$__cuda_sm10x_tcgen05_guardrail_trap_col_being_dealloced_not_returned_by_alloc)
        /*002c*/ 	.word	0x00000000


	//----- nvinfo : EIATTR_FRAME_SIZE
	.align		4
.L_25:
        /*0030*/ 	.byte	0x04, 0x11
        /*0032*/ 	.short	(.L_27 - .L_26)
	.align		4
.L_26:
        /*0034*/ 	.word	index@(_ZN7cutlass13device_kernelINS_4gemm6kernel13GemmUniversalIN4cute5tupleIJiiiiEEENS1_10collective13CollectiveMmaINS1_35MainloopSm100TmaUmmaWarpSpecializedILi13ELi2ELi4ENS5_IJNS4_1CILi4EEESB_NSA_ILi1EEEEEEEENS5_IJNSA_ILi128EEESF_NSA_ILi64EEEEEENS_6half_tENS5_IJlSC_lEEESI_NS5_IJSC_llEEENS4_8TiledMMAINS4_8MMA_AtomIJNS4_26SM100_MMA_F16BF16_2x1SM_SSISI_SI_fLi128ELi128ELNS4_4UMMA5MajorE0ELSP_1ELNSO_7ScaleInE0ELSQ_0EEEEEENS4_6LayoutINS5_IJSC_SC_SC_EEENS5_IJNSA_ILi0EEESV_SV_EEEEENS5_IJNS4_10UnderscoreESY_SY_EEEEENS4_28SM100_TMA_2SM_LOAD_MULTICASTENS4_14ComposedLayoutINS4_7SwizzleILi3ELi4ELi3EEENS4_18smem_ptr_flag_bitsILi16EEENST_INS5_IJNSA_ILi8EEESG_EEENS5_IJSG_SC_EEEEEEEvNS4_8identityES11_NS12_IS14_S16_NST_INS5_IJSG_S17_EEENS5_IJSC_SG_EEEEEEEvS1C_EENS_8epilogue10collective18CollectiveEpilogueINS1I_23Sm100TmaWarpSpecializedILi4ELi2ELi16ELb1ELb0EEEJNS5_IJSG_SF_SG_EEENS5_IJNST_ISG_SC_EENST_INS5_IJNSA_ILi16EEENSA_ILi2EEEEEES1E_EEEEESI_SJ_SI_SJ_NS1I_6fusion15FusionCallbacksIS1M_NS1U_17LinearCombinationISI_fSI_fLNS_15FloatRoundStyleE2EEES1N_S1T_JEEENS4_5SM1004TMEM4LOAD26SM100_TMEM_LOAD_32dp32b16xENS4_13SM90_TMA_LOADENS12_INS13_ILi1ELi4ELi3EEES16_NST_INS5_IJS17_S1P_EEENS5_IJS1P_SC_EEEEEEENS4_39AutoVectorizingCopyWithAssumedAlignmentILi128EEENS4_14SM90_TMA_STOREES29_S2B_S2B_EEEvvEEEEvNT_6ParamsE)
        /*0038*/ 	.word	0x00000000


	//----- nvinfo : EIATTR_MIN_STACK_SIZE
	.align		4
.L_27:
        /*003c*/ 	.byte	0x04, 0x12
        /*003e*/ 	.short	(.L_29 - .L_28)
	.align		4
.L_28:
        /*0040*/ 	.word	index@(_ZN7cutlass13device_kernelINS_4gemm6kernel13GemmUniversalIN4cute5tupleIJiiiiEEENS1_10collective13CollectiveMmaINS1_35MainloopSm100TmaUmmaWarpSpecializedILi13ELi2ELi4ENS5_IJNS4_1CILi4EEESB_NSA_ILi1EEEEEEEENS5_IJNSA_ILi128EEESF_NSA_ILi64EEEEEENS_6half_tENS5_IJlSC_lEEESI_NS5_IJSC_llEEENS4_8TiledMMAINS4_8MMA_AtomIJNS4_26SM100_MMA_F16BF16_2x1SM_SSISI_SI_fLi128ELi128ELNS4_4UMMA5MajorE0ELSP_1ELNSO_7ScaleInE0ELSQ_0EEEEEENS4_6LayoutINS5_IJSC_SC_SC_EEENS5_IJNSA_ILi0EEESV_SV_EEEEENS5_IJNS4_10UnderscoreESY_SY_EEEEENS4_28SM100_TMA_2SM_LOAD_MULTICASTENS4_14ComposedLayoutINS4_7SwizzleILi3ELi4ELi3EEENS4_18smem_ptr_flag_bitsILi16EEENST_INS5_IJNSA_ILi8EEESG_EEENS5_IJSG_SC_EEEEEEEvNS4_8identityES11_NS12_IS14_S16_NST_INS5_IJSG_S17_EEENS5_IJSC_SG_EEEEEEEvS1C_EENS_8epilogue10collective18CollectiveEpilogueINS1I_23Sm100TmaWarpSpecializedILi4ELi2ELi16ELb1ELb0EEEJNS5_IJSG_SF_SG_EEENS5_IJNST_ISG_SC_EENST_INS5_IJNSA_ILi16EEENSA_ILi2EEEEEES1E_EEEEESI_SJ_SI_SJ_NS1I_6fusion15FusionCallbacksIS1M_NS1U_17LinearCombinationISI_fSI_fLNS_15FloatRoundStyleE2EEES1N_S1T_JEEENS4_5SM1004TMEM4LOAD26SM100_TMEM_LOAD_32dp32b16xENS4_13SM90_TMA_LOADENS12_INS13_ILi1ELi4ELi3EEES16_NST_INS5_IJS17_S1P_EEENS5_IJS1P_SC_EEEEEEENS4_39AutoVectorizingCopyWithAssumedAlignmentILi128EEENS4_14SM90_TMA_STOREES29_S2B_S2B_EEEvvEEEEvNT_6ParamsE)
        /*0044*/ 	.word	0x00000000
.L_29:


//--------------------- .nv.compat                --------------------------
	.section	.nv.compat,"",@"SHT_CUDA_COMPAT_INFO"
	.align	4
        /*0000*/ 	.byte	0x02, 0x09, 0x01, 0x00, 0x02, 0x02, 0x02, 0x00, 0x02, 0x05, 0x05, 0x00, 0x03, 0x07, 0x01, 0x01
        /*0010*/ 	.byte	0x02, 0x03, 0x01, 0x00, 0x02, 0x06, 0x01, 0x00, 0x04, 0x0b, 0x08, 0x00, 0x09, 0x00, 0x00, 0x00
        /*0020*/ 	.byte	0x00, 0x00, 0x00, 0x00


//--------------------- .nv.info._ZN7cutlass13device_kernelINS_4gemm6kernel13GemmUniversalIN4cute5tupleIJiiiiEEENS1_10collective13CollectiveMmaINS1_35MainloopSm100TmaUmmaWarpSpecializedILi13ELi2ELi4ENS5_IJNS4_1CILi4EEESB_NSA_ILi1EEEEEEEENS5_IJNSA_ILi128EEESF_NSA_ILi64EEEEEENS_6half_tENS5_IJlSC_lEEESI_NS5_IJSC_llEEENS4_8TiledMMAINS4_8MMA_AtomIJNS4_26SM100_MMA_F16BF16_2x1SM_SSISI_SI_fLi128ELi128ELNS4_4UMMA5MajorE0ELSP_1ELNSO_7ScaleInE0ELSQ_0EEEEEENS4_6LayoutINS5_IJSC_SC_SC_EEENS5_IJNSA_ILi0EEESV_SV_EEEEENS5_IJNS4_10UnderscoreESY_SY_EEEEENS4_28SM100_TMA_2SM_LOAD_MULTICASTENS4_14ComposedLayoutINS4_7SwizzleILi3ELi4ELi3EEENS4_18smem_ptr_flag_bitsILi16EEENST_INS5_IJNSA_ILi8EEESG_EEENS5_IJSG_SC_EEEEEEEvNS4_8identityES11_NS12_IS14_S16_NST_INS5_IJSG_S17_EEENS5_IJSC_SG_EEEEEEEvS1C_EENS_8epilogue10collective18CollectiveEpilogueINS1I_23Sm100TmaWarpSpecializedILi4ELi2ELi16ELb1ELb0EEEJNS5_IJSG_SF_SG_EEENS5_IJNST_ISG_SC_EENST_INS5_IJNSA_ILi16EEENSA_ILi2EEEEEES1E_EEEEESI_SJ_SI_SJ_NS1I_6fusion15FusionCallbacksIS1M_NS1U_17LinearCombinationISI_fSI_fLNS_15FloatRoundStyleE2EEES1N_S1T_JEEENS4_5SM1004TMEM4LOAD26SM100_TMEM_LOAD_32dp32b16xENS4_13SM90_TMA_LOADENS12_INS13_ILi1ELi4ELi3EEES16_NST_INS5_IJS17_S1P_EEENS5_IJS1P_SC_EEEEEEENS4_39AutoVectorizingCopyWithAssumedAlignmentILi128EEENS4_14SM90_TMA_STOREES29_S2B_S2B_EEEvvEEEEvNT_6ParamsE --------------------------
	.section	.nv.info._ZN7cutlass13device_kernelINS_4gemm6kernel13GemmUniversalIN4cute5tupleIJiiiiEEENS1_10collective13CollectiveMmaINS1_35MainloopSm100TmaUmmaWarpSpecializedILi13ELi2ELi4ENS5_IJNS4_1CILi4EEESB_NSA_ILi1EEEEEEEENS5_IJNSA_ILi128EEESF_NSA_ILi64EEEEEENS_6half_tENS5_IJlSC_lEEESI_NS5_IJSC_llEEENS4_8TiledMMAINS4_8MMA_AtomIJNS4_26SM100_MMA_F16BF16_2x1SM_SSISI_SI_fLi128ELi128ELNS4_4UMMA5MajorE0ELSP_1ELNSO_7ScaleInE0ELSQ_0EEEEEENS4_6LayoutINS5_IJSC_SC_SC_EEENS5_IJNSA_ILi0EEESV_SV_EEEEENS5_IJNS4_10UnderscoreESY_SY_EEEEENS4_28SM100_TMA_2SM_LOAD_MULTICASTENS4_14ComposedLayoutINS4_7SwizzleILi3ELi4ELi3EEENS4_18smem_ptr_flag_bitsILi16EEENST_INS5_IJNSA_ILi8EEESG_EEENS5_IJSG_SC_EEEEEEEvNS4_8identityES11_NS12_IS14_S16_NST_INS5_IJSG_S17_EEENS5_IJSC_SG_EEEEEEEvS1C_EENS_8epilogue10collective18CollectiveEpilogueINS1I_23Sm100TmaWarpSpecializedILi4ELi2ELi16ELb1ELb0EEEJNS5_IJSG_SF_SG_EEENS5_IJNST_ISG_SC_EENST_INS5_IJNSA_ILi16EEENSA_ILi2EEEEEES1E_EEEEESI_SJ_SI_SJ_NS1I_6fusion15FusionCallbacksIS1M_NS1U_17LinearCombinationISI_fSI_fLNS_15FloatRoundStyleE2EEES1N_S1T_JEEENS4_5SM1004TMEM4LOAD26SM100_TMEM_LOAD_32dp32b16xENS4_13SM90_TMA_LOADENS12_INS13_ILi1ELi4ELi3EEES16_NST_INS5_IJS17_S1P_EEENS5_IJS1P_SC_EEEEEEENS4_39AutoVectorizingCopyWithAssumedAlignmentILi128EEENS4_14SM90_TMA_STOREES29_S2B_S2B_EEEvvEEEEvNT_6ParamsE,"",@"SHT_CUDA_INFO"
	.sectionflags	@""
	.align	4


	//----- nvinfo : EIATTR_CUDA_API_VERSION
	.align		4
        /*0000*/ 	.byte	0x04, 0x37
        /*0002*/ 	.short	(.L_31 - .L_30)
.L_30:
        /*0004*/ 	.word	0x00000082


	//----- nvinfo : EIATTR_KPARAM_INFO
	.align		4
.L_31:
        /*0008*/ 	.byte	0x04, 0x17
        /*000a*/ 	.short	(.L_33 - .L_32)
.L_32:
        /*000c*/ 	.word	0x00000000
        /*0010*/ 	.short	0x0000
        /*0012*/ 	.short	0x0000
        /*0014*/ 	.byte	0x00, 0xf0, 0x01, 0x20


	//----- nvinfo : EIATTR_AT_ENTRY_FRAGMENTS
	.align		4
.L_33:
        /*0018*/ 	.byte	0x04, 0x4f
        /*001a*/ 	.short	(.L_35 - .L_34)


	//   ....[0]....
.L_34:
        /*001c*/ 	.word	0x00000007


	//----- nvinfo : EIATTR_RESERVED_SMEM_USED
	.align		4
.L_35:
        /*0020*/ 	.byte	0x01, 0x41
	.zero		2


	//----- nvinfo : EIATTR_SPARSE_MMA_MASK
	.align		4
        /*0024*/ 	.byte	0x03, 0x50
        /*0026*/ 	.short	0x0000


	//----- nvinfo : EIATTR_TCGEN05_2CTA_USED
	.align		4
        /*0028*/ 	.byte	0x01, 0x52
	.zero		2


	//----- nvinfo : EIATTR_MAXREG_COUNT
	.align		4
        /*002c*/ 	.byte	0x03, 0x1b
        /*002e*/ 	.short	0x00ff


	//----- nvinfo : EIATTR_NUM_BARRIERS
	.align		4
        /*0030*/ 	.byte	0x02, 0x4c
        /*0032*/ 	.byte	0x07
	.zero		1


	//----- nvinfo : EIATTR_EXTERNS
	.align		4
        /*0034*/ 	.byte	0x04, 0x0f
        /*0036*/ 	.short	(.L_37 - .L_36)


	//   ....[0]....
	.align		4
.L_36:
        /*0038*/ 	.word	index@(__assertfail)


	//----- nvinfo : EIATTR_MERCURY_ISA_VERSION
	.align		4
.L_37:
        /*003c*/ 	.byte	0x03, 0x5f
        /*003e*/ 	.short	0x0101


	//----- nvinfo : EIATTR_INT_WARP_WIDE_INSTR_OFFSETS
	.align		4
        /*0040*/ 	.byte	0x04, 0x31
        /*0042*/ 	.short	(.L_39 - .L_38)


	//   ....[0]....
.L_38:
        /*0044*/ 	.word	0x00000eb0


	//   ....[1]....
        /*0048*/ 	.word	0x00000f50


	//   ....[2]....
        /*004c*/ 	.word	0x00004c20


	//   ....[3]....
        /*0050*/ 	.word	0x00004c50


	//   ....[4]....
        /*0054*/ 	.word	0x00004c70


	//   ....[5]....
        /*0058*/ 	.word	0x000057b0


	//   ....[6]....
        /*005c*/ 	.word	0x00005850


	//   ....[7]....
        /*0060*/ 	.word	0x00005910


	//   ....[8]....
        /*0064*/ 	.word	0x00005980


	//   ....[9]....
        /*0068*/ 	.word	0x00005a40


	//   ....[10]....
        /*006c*/ 	.word	0x00005ae0


	//   ....[11]....
        /*0070*/ 	.word	0x00005b50


	//   ....[12]....
        /*0074*/ 	.word	0x00005c10


	//   ....[13]....
        /*0078*/ 	.word	0x00005cb0


	//   ....[14]....
        /*007c*/ 	.word	0x00005d50


	//   ....[15]....
        /*0080*/ 	.word	0x00005e40


	//   ....[16]....
        /*0084*/ 	.word	0x00005f10


	//----- nvinfo : EIATTR_COOP_GROUP_MASK_REGIDS
	.align		4
.L_39:
        /*0088*/ 	.byte	0x04, 0x29
        /*008a*/ 	.short	(.L_41 - .L_40)


	//   ....[0]....
.L_40:
        /*008c*/ 	.word	0xffffffff


	//   ....[1]....
        /*0090*/ 	.word	0xffffffff


	//   ....[2]....
        /*0094*/ 	.word	0xffffffff


	//   ....[3]....
        /*0098*/ 	.word	0xffffffff


	//   ....[4]....
        /*009c*/ 	.word	0xffffffff


	//   ....[5]....
        /*00a0*/ 	.word	0xffffffff


	//   ....[6]....
        /*00a4*/ 	.word	0xffffffff


	//   ....[7]....
        /*00a8*/ 	.word	0xffffffff


	//   ....[8]....
        /*00ac*/ 	.word	0xffffffff


	//   ....[9]....
        /*00b0*/ 	.word	0xffffffff


	//   ....[10]....
        /*00b4*/ 	.word	0xffffffff


	//   ....[11]....
        /*00b8*/ 	.word	0xffffffff


	//   ....[12]....
        /*00bc*/ 	.word	0xffffffff


	//   ....[13]....
        /*00c0*/ 	.word	0xffffffff


	//----- nvinfo : EIATTR_COOP_GROUP_INSTR_OFFSETS
	.align		4
.L_41:
        /*00c4*/ 	.byte	0x04, 0x28
        /*00c6*/ 	.short	(.L_43 - .L_42)


	//   ....[0]....
.L_42:
        /*00c8*/ 	.word	0x000000b0


	//   ....[1]....
        /*00cc*/ 	.word	0x00000510


	//   ....[2]....
        /*00d0*/ 	.word	0x00000820


	//   ....[3]....
        /*00d4*/ 	.word	0x000009b0


	//   ....[4]....
        /*00d8*/ 	.word	0x00000aa0


	//   ....[5]....
        /*00dc*/ 	.word	0x00000c00


	//   ....[6]....
        /*00e0*/ 	.word	0x00000d90


	//   ....[7]....
        /*00e4*/ 	.word	0x00000fd0


	//   ....[8]....
        /*00e8*/ 	.word	0x00002650


	//   ....[9]....
        /*00ec*/ 	.word	0x00003a10


	//   ....[10]....
        /*00f0*/ 	.word	0x00003ee0


	//   ....[11]....
        /*00f4*/ 	.word	0x00003f10


	//   ....[12]....
        /*00f8*/ 	.word	0x00004b20


	//   ....[13]....
        /*00fc*/ 	.word	0x00004d30


	//----- nvinfo : EIATTR_VRC_CTA_INIT_COUNT
	.align		4
.L_43:
        /*0100*/ 	.byte	0x02, 0x4a
        /*0102*/ 	.byte	0x80
	.zero		1


	//----- nvinfo : EIATTR_SYSCALL_OFFSETS
	.align		4
        /*0104*/ 	.byte	0x04, 0x46
        /*0106*/ 	.short	(.L_45 - .L_44)


	//   ....[0]....
.L_44:
        /*0108*/ 	.word	0x00006a90


	//   ....[1]....
        /*010c*/ 	.word	0x00006b80


	//   ....[2]....
        /*0110*/ 	.word	0x000072b0


	//   ....[3]....
        /*0114*/ 	.word	0x00007be0


	//   ....[4]....
        /*0118*/ 	.word	0x000084b0


	//   ....[5]....
        /*011c*/ 	.word	0x00008d80


	//----- nvinfo : EIATTR_MBARRIER_INSTR_OFFSETS
	.align		4
.L_45:
        /*0120*/ 	.byte	0x04, 0x39
        /*0122*/ 	.short	(.L_47 - .L_46)


	//   ....[0]....
.L_46:
        /*0124*/ 	.word	0x00000660
        /*0128*/ 	.word	0x000000ff
        /*012c*/ 	.word	0x00000000
        /*0130*/ 	.short	0x0100
        /*0132*/ 	.byte	0x04
	.zero		1


	//   ....[1]....
        /*0134*/ 	.word	0x00000670
        /*0138*/ 	.word	0x000000ff
        /*013c*/ 	.word	0x00000068
        /*0140*/ 	.short	0x0100
        /*0142*/ 	.byte	0x04
	.zero		1


	//   ....[2]....
        /*0144*/ 	.word	0x00000680
        /*0148*/ 	.word	0x000000ff
        /*014c*/ 	.word	0x00000008
        /*0150*/ 	.short	0x0100
        /*0152*/ 	.byte	0x04
	.zero		1


	//   ....[3]....
        /*0154*/ 	.word	0x00000690
        /*0158*/ 	.word	0x000000ff
        /*015c*/ 	.word	0x00000070
        /*0160*/ 	.short	0x0100
        /*0162*/ 	.byte	0x04
	.zero		1


	//   ....[4]....
        /*0164*/ 	.word	0x000006a0
        /*0168*/ 	.word	0x000000ff
        /*016c*/ 	.word	0x00000010
        /*0170*/ 	.short	0x0100
        /*0172*/ 	.byte	0x04
	.zero		1


	//   ....[5]....
        /*0174*/ 	.word	0x000006b0
        /*0178*/ 	.word	0x000000ff
        /*017c*/ 	.word	0x00000078
        /*0180*/ 	.short	0x0100
        /*0182*/ 	.byte	0x04
	.zero		1


	//   ....[6]....
        /*0184*/ 	.word	0x000006c0
        /*0188*/ 	.word	0x000000ff
        /*018c*/ 	.word	0x00000018
        /*0190*/ 	.short	0x0100
        /*0192*/ 	.byte	0x04
	.zero		1


	//   ....[7]....
        /*0194*/ 	.word	0x000006d0
        /*0198*/ 	.word	0x000000ff
        /*019c*/ 	.word	0x00000080
        /*01a0*/ 	.short	0x0100
        /*01a2*/ 	.byte	0x04
	.zero		1


	//   ....[8]....
        /*01a4*/ 	.word	0x000006e0
        /*01a8*/ 	.word	0x000000ff
        /*01ac*/ 	.word	0x00000020
        /*01b0*/ 	.short	0x0100
        /*01b2*/ 	.byte	0x04
	.zero		1


	//   ....[9]....
        /*01b4*/ 	.word	0x000006f0
        /*01b8*/ 	.word	0x000000ff
        /*01bc*/ 	.word	0x00000088
        /*01c0*/ 	.short	0x0100
        /*01c2*/ 	.byte	0x04
	.zero		1


	//   ....[10]....
        /*01c4*/ 	.word	0x00000700
        /*01c8*/ 	.word	0x000000ff
        /*01cc*/ 	.word	0x00000028
        /*01d0*/ 	.short	0x0100
        /*01d2*/ 	.byte	0x04
	.zero		1


	//   ....[11]....
        /*01d4*/ 	.word	0x00000710
        /*01d8*/ 	.word	0x000000ff
        /*01dc*/ 	.word	0x00000090
        /*01e0*/ 	.short	0x0100
        /*01e2*/ 	.byte	0x04
	.zero		1


	//   ....[12]....
        /*01e4*/ 	.word	0x00000720
        /*01e8*/ 	.word	0x000000ff
        /*01ec*/ 	.word	0x00000030
        /*01f0*/ 	.short	0x0100
        /*01f2*/ 	.byte	0x04
	.zero		1


	//   ....[13]....
        /*01f4*/ 	.word	0x00000730
        /*01f8*/ 	.word	0x000000ff
        /*01fc*/ 	.word	0x00000098
        /*0200*/ 	.short	0x0100
        /*0202*/ 	.byte	0x04
	.zero		1


	//   ....[14]....
        /*0204*/ 	.word	0x00000740
        /*0208*/ 	.word	0x000000ff
        /*020c*/ 	.word	0x00000038
        /*0210*/ 	.short	0x0100
        /*0212*/ 	.byte	0x04
	.zero		1


	//   ....[15]....
        /*0214*/ 	.word	0x00000750
        /*0218*/ 	.word	0x000000ff
        /*021c*/ 	.word	0x000000a0
        /*0220*/ 	.short	0x0100
        /*0222*/ 	.byte	0x04
	.zero		1


	//   ....[16]....
        /*0224*/ 	.word	0x00000760
        /*0228*/ 	.word	0x000000ff
        /*022c*/ 	.word	0x00000040
        /*0230*/ 	.short	0x0100
        /*0232*/ 	.byte	0x04
	.zero		1


	//   ....[17]....
        /*0234*/ 	.word	0x00000770
        /*0238*/ 	.word	0x000000ff
        /*023c*/ 	.word	0x000000a8
        /*0240*/ 	.short	0x0100
        /*0242*/ 	.byte	0x04
	.zero		1


	//   ....[18]....
        /*0244*/ 	.word	0x00000780
        /*0248*/ 	.word	0x000000ff
        /*024c*/ 	.word	0x00000048
        /*0250*/ 	.short	0x0100
        /*0252*/ 	.byte	0x04
	.zero		1


	//   ....[19]....
        /*0254*/ 	.word	0x00000790
        /*0258*/ 	.word	0x000000ff
        /*025c*/ 	.word	0x000000b0
        /*0260*/ 	.short	0x0100
        /*0262*/ 	.byte	0x04
	.zero		1


	//   ....[20]....
        /*0264*/ 	.word	0x000007a0
        /*0268*/ 	.word	0x000000ff
        /*026c*/ 	.word	0x00000050
        /*0270*/ 	.short	0x0100
        /*0272*/ 	.byte	0x04
	.zero		1


	//   ....[21]....
        /*0274*/ 	.word	0x000007b0
        /*0278*/ 	.word	0x000000ff
        /*027c*/ 	.word	0x000000b8
        /*0280*/ 	.short	0x0100
        /*0282*/ 	.byte	0x04
	.zero		1


	//   ....[22]....
        /*0284*/ 	.word	0x000007c0
        /*0288*/ 	.word	0x000000ff
        /*028c*/ 	.word	0x00000058
        /*0290*/ 	.short	0x0100
        /*0292*/ 	.byte	0x04
	.zero		1


	//   ....[23]....
        /*0294*/ 	.word	0x000007d0
        /*0298*/ 	.word	0x000000ff
        /*029c*/ 	.word	0x000000c0
        /*02a0*/ 	.short	0x0100
        /*02a2*/ 	.byte	0x04
	.zero		1


	//   ....[24]....
        /*02a4*/ 	.word	0x000007e0
        /*02a8*/ 	.word	0x000000ff
        /*02ac*/ 	.word	0x00000060
        /*02b0*/ 	.short	0x0100
        /*02b2*/ 	.byte	0x04
	.zero		1


	//   ....[25]....
        /*02b4*/ 	.word	0x000007f0
        /*02b8*/ 	.word	0x000000ff
        /*02bc*/ 	.word	0x000000c8
        /*02c0*/ 	.short	0x0100
        /*02c2*/ 	.byte	0x04
	.zero		1


	//   ....[26]....
        /*02c4*/ 	.word	0x00000920
        /*02c8*/ 	.word	0x000000ff
        /*02cc*/ 	.word	0x000000d0
        /*02d0*/ 	.short	0x0100
        /*02d2*/ 	.byte	0x04
	.zero		1


	//   ....[27]....
        /*02d4*/ 	.word	0x00000930
        /*02d8*/ 	.word	0x000000ff
        /*02dc*/ 	.word	0x000000f0
        /*02e0*/ 	.short	0x0100
        /*02e2*/ 	.byte	0x04
	.zero		1


	//   ....[28]....
        /*02e4*/ 	.word	0x00000940
        /*02e8*/ 	.word	0x000000ff
        /*02ec*/ 	.word	0x000000d8
        /*02f0*/ 	.short	0x0100
        /*02f2*/ 	.byte	0x04
	.zero		1


	//   ....[29]....
        /*02f4*/ 	.word	0x00000950
        /*02f8*/ 	.word	0x000000ff
        /*02fc*/ 	.word	0x000000f8
        /*0300*/ 	.short	0x0100
        /*0302*/ 	.byte	0x04
	.zero		1


	//   ....[30]....
        /*0304*/ 	.word	0x00000960
        /*0308*/ 	.word	0x000000ff
        /*030c*/ 	.word	0x000000e0
        /*0310*/ 	.short	0x0100
        /*0312*/ 	.byte	0x04
	.zero		1


	//   ....[31]....
        /*0314*/ 	.word	0x00000970
        /*0318*/ 	.word	0x000000ff
        /*031c*/ 	.word	0x00000100
        /*0320*/ 	.short	0x0100
        /*0322*/ 	.byte	0x04
	.zero		1


	//   ....[32]....
        /*0324*/ 	.word	0x00000980
        /*0328*/ 	.word	0x000000ff
        /*032c*/ 	.word	0x000000e8
        /*0330*/ 	.short	0x0100
        /*0332*/ 	.byte	0x04
	.zero		1


	//   ....[33]....
        /*0334*/ 	.word	0x00000990
        /*0338*/ 	.word	0x000000ff
        /*033c*/ 	.word	0x00000108
        /*0340*/ 	.short	0x0100
        /*0342*/ 	.byte	0x04
	.zero		1


	//   ....[34]....
        /*0344*/ 	.word	0x00000a70
        /*0348*/ 	.word	0x000000ff
        /*034c*/ 	.word	0x00000110
        /*0350*/ 	.short	0x0100
        /*0352*/ 	.byte	0x06
	.zero		1


	//   ....[35]....
        /*0354*/ 	.word	0x00000a80
        /*0358*/ 	.word	0x000000ff
        /*035c*/ 	.word	0x00000118
        /*0360*/ 	.short	0x0100
        /*0362*/ 	.byte	0x06
	.zero		1


	//   ....[36]....
        /*0364*/ 	.word	0x00000bb0
        /*0368*/ 	.word	0x000000ff
        /*036c*/ 	.word	0x00000120
        /*0370*/ 	.short	0x0100
        /*0372*/ 	.byte	0x06
	.zero		1


	//   ....[37]....
        /*0374*/ 	.word	0x00000bc0
        /*0378*/ 	.word	0x000000ff
        /*037c*/ 	.word	0x00000130
        /*0380*/ 	.short	0x0100
        /*0382*/ 	.byte	0x06
	.zero		1


	//   ....[38]....
        /*0384*/ 	.word	0x00000bd0
        /*0388*/ 	.word	0x000000ff
        /*038c*/ 	.word	0x00000128
        /*0390*/ 	.short	0x0100
        /*0392*/ 	.byte	0x06
	.zero		1


	//   ....[39]....
        /*0394*/ 	.word	0x00000be0
        /*0398*/ 	.word	0x000000ff
        /*039c*/ 	.word	0x00000138
        /*03a0*/ 	.short	0x0100
        /*03a2*/ 	.byte	0x06
	.zero		1


	//   ....[40]....
        /*03a4*/ 	.word	0x00000d00
        /*03a8*/ 	.word	0x000000ff
        /*03ac*/ 	.word	0x00000140
        /*03b0*/ 	.short	0x0100
        /*03b2*/ 	.byte	0x04
	.zero		1


	//   ....[41]....
        /*03b4*/ 	.word	0x00000d10
        /*03b8*/ 	.word	0x000000ff
        /*03bc*/ 	.word	0x00000160
        /*03c0*/ 	.short	0x0100
        /*03c2*/ 	.byte	0x04
	.zero		1


	//   ....[42]....
        /*03c4*/ 	.word	0x00000d20
        /*03c8*/ 	.word	0x000000ff
        /*03cc*/ 	.word	0x00000148
        /*03d0*/ 	.short	0x0100
        /*03d2*/ 	.byte	0x04
	.zero		1


	//   ....[43]....
        /*03d4*/ 	.word	0x00000d30
        /*03d8*/ 	.word	0x000000ff
        /*03dc*/ 	.word	0x00000168
        /*03e0*/ 	.short	0x0100
        /*03e2*/ 	.byte	0x04
	.zero		1


	//   ....[44]....
        /*03e4*/ 	.word	0x00000d40
        /*03e8*/ 	.word	0x000000ff
        /*03ec*/ 	.word	0x00000150
        /*03f0*/ 	.short	0x0100
        /*03f2*/ 	.byte	0x04
	.zero		1


	//   ....[45]....
        /*03f4*/ 	.word	0x00000d50
        /*03f8*/ 	.word	0x000000ff
        /*03fc*/ 	.word	0x00000170
        /*0400*/ 	.short	0x0100
        /*0402*/ 	.byte	0x04
	.zero		1


	//   ....[46]....
        /*0404*/ 	.word	0x00000d60
        /*0408*/ 	.word	0x000000ff
        /*040c*/ 	.word	0x00000158
        /*0410*/ 	.short	0x0100
        /*0412*/ 	.byte	0x04
	.zero		1


	//   ....[47]....
        /*0414*/ 	.word	0x00000d70
        /*0418*/ 	.word	0x000000ff
        /*041c*/ 	.word	0x00000178
        /*0420*/ 	.short	0x0100
        /*0422*/ 	.byte	0x04
	.zero		1


	//   ....[48]....
        /*0424*/ 	.word	0x00000e60
        /*0428*/ 	.word	0x000000ff
        /*042c*/ 	.word	0x00000180
        /*0430*/ 	.short	0x0100
        /*0432*/ 	.byte	0x04
	.zero		1


	//   ....[49]....
        /*0434*/ 	.word	0x00000e70
        /*0438*/ 	.word	0x000000ff
        /*043c*/ 	.word	0x00000190
        /*0440*/ 	.short	0x0100
        /*0442*/ 	.byte	0x04
	.zero		1


	//   ....[50]....
        /*0444*/ 	.word	0x00000e80
        /*0448*/ 	.word	0x000000ff
        /*044c*/ 	.word	0x00000188
        /*0450*/ 	.short	0x0100
        /*0452*/ 	.byte	0x04
	.zero		1


	//   ....[51]....
        /*0454*/ 	.word	0x00000e90
        /*0458*/ 	.word	0x000000ff
        /*045c*/ 	.word	0x00000198
        /*0460*/ 	.short	0x0100
        /*0462*/ 	.byte	0x04
	.zero		1


	//   ....[52]....
        /*0464*/ 	.word	0x00000f90
        /*0468*/ 	.word	0x000000ff
        /*046c*/ 	.word	0x000001a0
        /*0470*/ 	.short	0x0100
        /*0472*/ 	.byte	0x06
	.zero		1


	//   ....[53]....
        /*0474*/ 	.word	0x00001de0
        /*0478*/ 	.word	0x00000000
        /*047c*/ 	.word	0x00000190
        /*0480*/ 	.short	0x010a
        /*0482*/ 	.byte	0xff
	.zero		1


	//   ....[54]....
        /*0484*/ 	.word	0x00001e10
        /*0488*/ 	.word	0x00000000
        /*048c*/ 	.word	0x00000180
        /*0490*/ 	.short	0x0101
        /*0492*/ 	.byte	0xff
	.zero		1


	//   ....[55]....
        /*0494*/ 	.word	0x00001ed0
        /*0498*/ 	.word	0x000000ff
        /*049c*/ 	.word	0x00000068
        /*04a0*/ 	.short	0x010a
        /*04a2*/ 	.byte	0x04
	.zero		1


	//   ....[56]....
        /*04a4*/ 	.word	0x00001fb0
        /*04a8*/ 	.word	0x000000ff
        /*04ac*/ 	.word	0x00000068
        /*04b0*/ 	.short	0x010a
        /*04b2*/ 	.byte	0x21
	.zero		1


	//   ....[57]....
        /*04b4*/ 	.word	0x00002160
        /*04b8*/ 	.word	0x000000ff
        /*04bc*/ 	.word	0x00000068
        /*04c0*/ 	.short	0x010a
        /*04c2*/ 	.byte	0x05
	.zero		1


	//   ....[58]....
        /*04c4*/ 	.word	0x000022b0
        /*04c8*/ 	.word	0x000000ff
        /*04cc*/ 	.word	0x00000118
        /*04d0*/ 	.short	0x0101
        /*04d2*/ 	.byte	0x06
	.zero		1


	//   ....[59]....
        /*04d4*/ 	.word	0x000022d0
        /*04d8*/ 	.word	0x000000ff
        /*04dc*/ 	.word	0x00000068
        /*04e0*/ 	.short	0x010a
        /*04e2*/ 	.byte	0x04
	.zero		1


	//   ....[60]....
        /*04e4*/ 	.word	0x00002350
        /*04e8*/ 	.word	0x000000ff
        /*04ec*/ 	.word	0x00000068
        /*04f0*/ 	.short	0x010a
        /*04f2*/ 	.byte	0x11
	.zero		1


	//   ....[61]....
        /*04f4*/ 	.word	0x000024e0
        /*04f8*/ 	.word	0x000000ff
        /*04fc*/ 	.word	0x00000068
        /*0500*/ 	.short	0x010a
        /*0502*/ 	.byte	0x05
	.zero		1


	//   ....[62]....
        /*0504*/ 	.word	0x00002680
        /*0508*/ 	.word	0x00000003
        /*050c*/ 	.word	0x00000120
        /*0510*/ 	.short	0x010a
        /*0512*/ 	.byte	0xff
	.zero		1


	//   ....[63]....
        /*0514*/ 	.word	0x000027d0
        /*0518*/ 	.word	0x00000000
        /*051c*/ 	.word	0x00000000
        /*0520*/ 	.short	0x0101
        /*0522*/ 	.byte	0xff
	.zero		1


	//   ....[64]....
        /*0524*/ 	.word	0x00002d80
        /*0528*/ 	.word	0x000000ff
        /*052c*/ 	.word	0x00000000
        /*0530*/ 	.short	0x010a
        /*0532*/ 	.byte	0x04
	.zero		1


	//   ....[65]....
        /*0534*/ 	.word	0x00002e10
        /*0538*/ 	.word	0x000000ff
        /*053c*/ 	.word	0x00000000
        /*0540*/ 	.short	0x010a
        /*0542*/ 	.byte	0x05
	.zero		1


	//   ....[66]....
        /*0544*/ 	.word	0x00002ea0
        /*0548*/ 	.word	0x000000ff
        /*054c*/ 	.word	0x00000000
        /*0550*/ 	.short	0x010a
        /*0552*/ 	.byte	0x05
	.zero		1


	//   ....[67]....
        /*0554*/ 	.word	0x00002f30
        /*0558*/ 	.word	0x000000ff
        /*055c*/ 	.word	0x00000000
        /*0560*/ 	.short	0x010a
        /*0562*/ 	.byte	0x05
	.zero		1


	//   ....[68]....
        /*0564*/ 	.word	0x00002fc0
        /*0568*/ 	.word	0x000000ff
        /*056c*/ 	.word	0x00000000
        /*0570*/ 	.short	0x010a
        /*0572*/ 	.byte	0x05
	.zero		1


	//   ....[69]....
        /*0574*/ 	.word	0x00003050
        /*0578*/ 	.word	0x000000ff
        /*057c*/ 	.word	0x00000000
        /*0580*/ 	.short	0x010a
        /*0582*/ 	.byte	0x05
	.zero		1


	//   ....[70]....
        /*0584*/ 	.word	0x000030e0
        /*0588*/ 	.word	0x000000ff
        /*058c*/ 	.word	0x00000000
        /*0590*/ 	.short	0x010a
        /*0592*/ 	.byte	0x05
	.zero		1


	//   ....[71]....
        /*0594*/ 	.word	0x00003170
        /*0598*/ 	.word	0x000000ff
        /*059c*/ 	.word	0x00000000
        /*05a0*/ 	.short	0x010a
        /*05a2*/ 	.byte	0x05
	.zero		1


	//   ....[72]....
        /*05a4*/ 	.word	0x00003200
        /*05a8*/ 	.word	0x000000ff
        /*05ac*/ 	.word	0x00000000
        /*05b0*/ 	.short	0x010a
        /*05b2*/ 	.byte	0x05
	.zero		1


	//   ....[73]....
        /*05b4*/ 	.word	0x00003290
        /*05b8*/ 	.word	0x000000ff
        /*05bc*/ 	.word	0x00000000
        /*05c0*/ 	.short	0x010a
        /*05c2*/ 	.byte	0x05
	.zero		1


	//   ....[74]....
        /*05c4*/ 	.word	0x00003320
        /*05c8*/ 	.word	0x000000ff
        /*05cc*/ 	.word	0x00000000
        /*05d0*/ 	.short	0x010a
        /*05d2*/ 	.byte	0x05
	.zero		1


	//   ....[75]....
        /*05d4*/ 	.word	0x000033b0
        /*05d8*/ 	.word	0x000000ff
        /*05dc*/ 	.word	0x00000000
        /*05e0*/ 	.short	0x010a
        /*05e2*/ 	.byte	0x05
	.zero		1


	//   ....[76]....
        /*05e4*/ 	.word	0x00003450
        /*05e8*/ 	.word	0x00000000
        /*05ec*/ 	.word	0x00000000
        /*05f0*/ 	.short	0x010a
        /*05f2*/ 	.byte	0xff
	.zero		1


	//   ....[77]....
        /*05f4*/ 	.word	0x00003570
        /*05f8*/ 	.word	0x00000002
        /*05fc*/ 	.word	0x00000180
        /*0600*/ 	.short	0x010a
        /*0602*/ 	.byte	0xff
	.zero		1


	//   ....[78]....
        /*0604*/ 	.word	0x000035e0
        /*0608*/ 	.word	0x00000002
        /*060c*/ 	.word	0x00000000
        /*0610*/ 	.short	0x0101
        /*0612*/ 	.byte	0xff
	.zero		1


	//   ....[79]....
        /*0614*/ 	.word	0x00003600
        /*0618*/ 	.word	0x000000ff
        /*061c*/ 	.word	0x00000130
        /*0620*/ 	.short	0x010a
        /*0622*/ 	.byte	0x04
	.zero		1


	//   ....[80]....
        /*0624*/ 	.word	0x00003720
        /*0628*/ 	.word	0x00000002
        /*062c*/ 	.word	0x00000120
        /*0630*/ 	.short	0x010a
        /*0632*/ 	.byte	0xff
	.zero		1


	//   ....[81]....
        /*0634*/ 	.word	0x00003820
        /*0638*/ 	.word	0x00000002
        /*063c*/ 	.word	0x00000000
        /*0640*/ 	.short	0x0101
        /*0642*/ 	.byte	0xff
	.zero		1


	//   ....[82]....
        /*0644*/ 	.word	0x000038b0
        /*0648*/ 	.word	0x000000ff
        /*064c*/ 	.word	0x00000130
        /*0650*/ 	.short	0x0106
        /*0652*/ 	.byte	0x04
	.zero		1


	//   ....[83]....
        /*0654*/ 	.word	0x000038d0
        /*0658*/ 	.word	0x000000ff
        /*065c*/ 	.word	0x00000130
        /*0660*/ 	.short	0x010a
        /*0662*/ 	.byte	0x04
	.zero		1


	//   ....[84]....
        /*0664*/ 	.word	0x00003960
        /*0668*/ 	.word	0x000000ff
        /*066c*/ 	.word	0x00000130
        /*0670*/ 	.short	0x0106
        /*0672*/ 	.byte	0x07
	.zero		1


	//   ....[85]....
        /*0674*/ 	.word	0x000039a0
        /*0678*/ 	.word	0x00000000
        /*067c*/ 	.word	0x00000130
        /*0680*/ 	.short	0x010a
        /*0682*/ 	.byte	0xff
	.zero		1


	//   ....[86]....
        /*0684*/ 	.word	0x00003be0
        /*0688*/ 	.word	0x000000ff
        /*068c*/ 	.word	0x00000008
        /*0690*/ 	.short	0x010a
        /*0692*/ 	.byte	0x05
	.zero		1


	//   ....[87]....
        /*0694*/ 	.word	0x00003c00
        /*0698*/ 	.word	0x000000ff
        /*069c*/ 	.word	0x00000008
        /*06a0*/ 	.short	0x010a
        /*06a2*/ 	.byte	0x05
	.zero		1


	//   ....[88]....
        /*06a4*/ 	.word	0x00003d90
        /*06a8*/ 	.word	0x000000ff
        /*06ac*/ 	.word	0x00000008
        /*06b0*/ 	.short	0x010a
        /*06b2*/ 	.byte	0x05
	.zero		1


	//   ....[89]....
        /*06b4*/ 	.word	0x00003db0
        /*06b8*/ 	.word	0x000000ff
        /*06bc*/ 	.word	0x00000008
        /*06c0*/ 	.short	0x010a
        /*06c2*/ 	.byte	0x05
	.zero		1


	//   ....[90]....
        /*06c4*/ 	.word	0x00003e70
        /*06c8*/ 	.word	0x000000ff
        /*06cc*/ 	.word	0x00000000
        /*06d0*/ 	.short	0x0101
        /*06d2*/ 	.byte	0x04
	.zero		1


	//   ....[91]....
        /*06d4*/ 	.word	0x000041a0
        /*06d8*/ 	.word	0x00000000
        /*06dc*/ 	.word	0x00000120
        /*06e0*/ 	.short	0x010a
        /*06e2*/ 	.byte	0xff
	.zero		1


	//   ....[92]....
        /*06e4*/ 	.word	0x00004260
        /*06e8*/ 	.word	0x00000000
        /*06ec*/ 	.word	0x00000000
        /*06f0*/ 	.short	0x0101
        /*06f2*/ 	.byte	0xff
	.zero		1


	//   ....[93]....
        /*06f4*/ 	.word	0x00004320
        /*06f8*/ 	.word	0x000000ff
        /*06fc*/ 	.word	0x00000000
        /*0700*/ 	.short	0x010a
        /*0702*/ 	.byte	0x04
	.zero		1


	//   ....[94]....
        /*0704*/ 	.word	0x00004330
        /*0708*/ 	.word	0x000000ff
        /*070c*/ 	.word	0x00000160
        /*0710*/ 	.short	0x010a
        /*0712*/ 	.byte	0x1f
	.zero		1


	//   ....[95]....
        /*0714*/ 	.word	0x000043e0
        /*0718*/ 	.word	0x000000ff
        /*071c*/ 	.word	0x00000000
        /*0720*/ 	.short	0x010a
        /*0722*/ 	.byte	0x05
	.zero		1


	//   ....[96]....
        /*0724*/ 	.word	0x00004510
        /*0728*/ 	.word	0x000000ff
        /*072c*/ 	.word	0x00000000
        /*0730*/ 	.short	0x010a
        /*0732*/ 	.byte	0x04
	.zero		1


	//   ....[97]....
        /*0734*/ 	.word	0x00004810
        /*0738*/ 	.word	0x000000ff
        /*073c*/ 	.word	0x00000000
        /*0740*/ 	.short	0x010a
        /*0742*/ 	.byte	0x04
	.zero		1


	//   ....[98]....
        /*0744*/ 	.word	0x000048a0
        /*0748*/ 	.word	0x000000ff
        /*074c*/ 	.word	0x00000000
        /*0750*/ 	.short	0x010a
        /*0752*/ 	.byte	0x05
	.zero		1


	//   ....[99]....
        /*0754*/ 	.word	0x00004930
        /*0758*/ 	.word	0x000000ff
        /*075c*/ 	.word	0x00000000
        /*0760*/ 	.short	0x010a
        /*0762*/ 	.byte	0x05
	.zero		1


	//   ....[100]....
        /*0764*/ 	.word	0x000049d0
        /*0768*/ 	.word	0x00000000
        /*076c*/ 	.word	0x00000000
        /*0770*/ 	.short	0x010a
        /*0772*/ 	.byte	0xff
	.zero		1


	//   ....[101]....
        /*0774*/ 	.word	0x00004a10
        /*0778*/ 	.word	0x00000000
        /*077c*/ 	.word	0x00000000
        /*0780*/ 	.short	0x010a
        /*0782*/ 	.byte	0xff
	.zero		1


	//   ....[102]....
        /*0784*/ 	.word	0x00004a80
        /*0788*/ 	.word	0x000000ff
        /*078c*/ 	.word	0x00000000
        /*0790*/ 	.short	0x0101
        /*0792*/ 	.byte	0x04
	.zero		1


	//   ....[103]....
        /*0794*/ 	.word	0x00004ac0
        /*0798*/ 	.word	0x000000ff
        /*079c*/ 	.word	0x000001a0
        /*07a0*/ 	.short	0x010a
        /*07a2*/ 	.byte	0x1a
	.zero		1


	//   ....[104]....
        /*07a4*/ 	.word	0x00004b10
        /*07a8*/ 	.word	0x000000ff
        /*07ac*/ 	.word	0x00000000
        /*07b0*/ 	.short	0x0101
        /*07b2*/ 	.byte	0x04
	.zero		1


	//   ....[105]....
        /*07b4*/ 	.word	0x00004fb0
        /*07b8*/ 	.word	0x0000000c
        /*07bc*/ 	.word	0x00000120
        /*07c0*/ 	.short	0x010a
        /*07c2*/ 	.byte	0xff
	.zero		1


	//   ....[106]....
        /*07c4*/ 	.word	0x00005120
        /*07c8*/ 	.word	0x00000000
        /*07cc*/ 	.word	0x00000000
        /*07d0*/ 	.short	0x0101
        /*07d2*/ 	.byte	0xff
	.zero		1


	//   ....[107]....
        /*07d4*/ 	.word	0x000055b0
        /*07d8*/ 	.word	0x000000ff
        /*07dc*/ 	.word	0x00000118
        /*07e0*/ 	.short	0x010a
        /*07e2*/ 	.byte	0x15
	.zero		1


	//   ....[108]....
        /*07e4*/ 	.word	0x00005730
        /*07e8*/ 	.word	0x000000ff
        /*07ec*/ 	.word	0x000000f0
        /*07f0*/ 	.short	0x010a
        /*07f2*/ 	.byte	0x15
	.zero		1


	//   ....[109]....
        /*07f4*/ 	.word	0x00005930
        /*07f8*/ 	.word	0x000000ff
        /*07fc*/ 	.word	0x000000d0
        /*0800*/ 	.short	0x010b
        /*0802*/ 	.byte	0x15
	.zero		1


	//   ....[110]....
        /*0804*/ 	.word	0x00005940
        /*0808*/ 	.word	0x000000ff
        /*080c*/ 	.word	0x00000000
        /*0810*/ 	.short	0x0101
        /*0812*/ 	.byte	0x06
	.zero		1


	//   ....[111]....
        /*0814*/ 	.word	0x00005950
        /*0818*/ 	.word	0x000000ff
        /*081c*/ 	.word	0x000000f8
        /*0820*/ 	.short	0x010a
        /*0822*/ 	.byte	0x15
	.zero		1


	//   ....[112]....
        /*0824*/ 	.word	0x00005b00
        /*0828*/ 	.word	0x000000ff
        /*082c*/ 	.word	0x000000d8
        /*0830*/ 	.short	0x010b
        /*0832*/ 	.byte	0x15
	.zero		1


	//   ....[113]....
        /*0834*/ 	.word	0x00005b10
        /*0838*/ 	.word	0x000000ff
        /*083c*/ 	.word	0x00000000
        /*0840*/ 	.short	0x0101
        /*0842*/ 	.byte	0x06
	.zero		1


	//   ....[114]....
        /*0844*/ 	.word	0x00005b20
        /*0848*/ 	.word	0x000000ff
        /*084c*/ 	.word	0x00000100
        /*0850*/ 	.short	0x010a
        /*0852*/ 	.byte	0x15
	.zero		1


	//   ....[115]....
        /*0854*/ 	.word	0x00005cd0
        /*0858*/ 	.word	0x000000ff
        /*085c*/ 	.word	0x000000e0
        /*0860*/ 	.short	0x010b
        /*0862*/ 	.byte	0x15
	.zero		1


	//   ....[116]....
        /*0864*/ 	.word	0x00005ce0
        /*0868*/ 	.word	0x000000ff
        /*086c*/ 	.word	0x00000000
        /*0870*/ 	.short	0x0101
        /*0872*/ 	.byte	0x06
	.zero		1


	//   ....[117]....
        /*0874*/ 	.word	0x00005cf0
        /*0878*/ 	.word	0x000000ff
        /*087c*/ 	.word	0x00000108
        /*0880*/ 	.short	0x010a
        /*0882*/ 	.byte	0x15
	.zero		1


	//   ....[118]....
        /*0884*/ 	.word	0x00005f30
        /*0888*/ 	.word	0x000000ff
        /*088c*/ 	.word	0x000000e8
        /*0890*/ 	.short	0x010b
        /*0892*/ 	.byte	0x15
	.zero		1


	//   ....[119]....
        /*0894*/ 	.word	0x00005f40
        /*0898*/ 	.word	0x000000ff
        /*089c*/ 	.word	0x00000000
        /*08a0*/ 	.short	0x0101
        /*08a2*/ 	.byte	0x25
	.zero		1


	//   ....[120]....
        /*08a4*/ 	.word	0x00005f80
        /*08a8*/ 	.word	0x000000ff
        /*08ac*/ 	.word	0x000000f0
        /*08b0*/ 	.short	0x010a
        /*08b2*/ 	.byte	0x15
	.zero		1


	//   ....[121]....
        /*08b4*/ 	.word	0x00005fa0
        /*08b8*/ 	.word	0x000000ff
        /*08bc*/ 	.word	0x000000f8
        /*08c0*/ 	.short	0x010a
        /*08c2*/ 	.byte	0x15
	.zero		1


	//   ....[122]....
        /*08c4*/ 	.word	0x00005fc0
        /*08c8*/ 	.word	0x000000ff
        /*08cc*/ 	.word	0x00000100
        /*08d0*/ 	.short	0x010a
        /*08d2*/ 	.byte	0x15
	.zero		1


	//   ....[123]....
        /*08d4*/ 	.word	0x00006000
        /*08d8*/ 	.word	0x00000000
        /*08dc*/ 	.word	0x00000108
        /*08e0*/ 	.short	0x010a
        /*08e2*/ 	.byte	0xff
	.zero		1


	//   ....[124]....
        /*08e4*/ 	.word	0x00006320
        /*08e8*/ 	.word	0x00000003
        /*08ec*/ 	.word	0x00000120
        /*08f0*/ 	.short	0x010a
        /*08f2*/ 	.byte	0xff
	.zero		1


	//   ....[125]....
        /*08f4*/ 	.word	0x000064a0
        /*08f8*/ 	.word	0x00000000
        /*08fc*/ 	.word	0x00000000
        /*0900*/ 	.short	0x0101
        /*0902*/ 	.byte	0xff
	.zero		1


	//   ....[126]....
        /*0904*/ 	.word	0x00006f80
        /*0908*/ 	.word	0x000000ff
        /*090c*/ 	.word	0x000000d0
        /*0910*/ 	.short	0x010a
        /*0912*/ 	.byte	0x2b
	.zero		1


	//   ....[127]....
        /*0914*/ 	.word	0x00006fb0
        /*0918*/ 	.word	0x00000036
        /*091c*/ 	.word	0x00000140
        /*0920*/ 	.short	0x010a
        /*0922*/ 	.byte	0xff
	.zero		1


	//   ....[128]....
        /*0924*/ 	.word	0x000070c0
        /*0928*/ 	.word	0x000000ff
        /*092c*/ 	.word	0x000000d0
        /*0930*/ 	.short	0x010a
        /*0932*/ 	.byte	0x2b
	.zero		1


	//   ....[129]....
        /*0934*/ 	.word	0x00007190
        /*0938*/ 	.word	0x00000036
        /*093c*/ 	.word	0x00000140
        /*0940*/ 	.short	0x010a
        /*0942*/ 	.byte	0xff
	.zero		1


	//   ....[130]....
        /*0944*/ 	.word	0x00007950
        /*0948*/ 	.word	0x00000000
        /*094c*/ 	.word	0x00000000
        /*0950*/ 	.short	0x0101
        /*0952*/ 	.byte	0xff
	.zero		1


	//   ....[131]....
        /*0954*/ 	.word	0x00007960
        /*0958*/ 	.word	0x00000002
        /*095c*/ 	.word	0x000000d0
        /*0960*/ 	.short	0x010a
        /*0962*/ 	.byte	0xff
	.zero		1


	//   ....[132]....
        /*0964*/ 	.word	0x00007a20
        /*0968*/ 	.word	0x00000002
        /*096c*/ 	.word	0x000000d0
        /*0970*/ 	.short	0x010a
        /*0972*/ 	.byte	0xff
	.zero		1


	//   ....[133]....
        /*0974*/ 	.word	0x00008220
        /*0978*/ 	.word	0x00000000
        /*097c*/ 	.word	0x00000000
        /*0980*/ 	.short	0x0101
        /*0982*/ 	.byte	0xff
	.zero		1


	//   ....[134]....
        /*0984*/ 	.word	0x00008240
        /*0988*/ 	.word	0x00000002
        /*098c*/ 	.word	0x000000d0
        /*0990*/ 	.short	0x010a
        /*0992*/ 	.byte	0xff
	.zero		1


	//   ....[135]....
        /*0994*/ 	.word	0x000082f0
        /*0998*/ 	.word	0x00000002
        /*099c*/ 	.word	0x000000d0
        /*09a0*/ 	.short	0x010a
        /*09a2*/ 	.byte	0xff
	.zero		1


	//   ....[136]....
        /*09a4*/ 	.word	0x00008af0
        /*09a8*/ 	.word	0x00000000
        /*09ac*/ 	.word	0x00000000
        /*09b0*/ 	.short	0x0101
        /*09b2*/ 	.byte	0xff
	.zero		1


	//   ....[137]....
        /*09b4*/ 	.word	0x00008b10
        /*09b8*/ 	.word	0x00000003
        /*09bc*/ 	.word	0x000000d0
        /*09c0*/ 	.short	0x010a
        /*09c2*/ 	.byte	0xff
	.zero		1


	//   ....[138]....
        /*09c4*/ 	.word	0x00008bc0
        /*09c8*/ 	.word	0x00000003
        /*09cc*/ 	.word	0x000000d0
        /*09d0*/ 	.short	0x010a
        /*09d2*/ 	.byte	0xff
	.zero		1


	//   ....[139]....
        /*09d4*/ 	.word	0x00008e70
        /*09d8*/ 	.word	0x00000036
        /*09dc*/ 	.word	0x00000000
        /*09e0*/ 	.short	0x0101
        /*09e2*/ 	.byte	0xff
	.zero		1


	//   ....[140]....
        /*09e4*/ 	.word	0x00009410
        /*09e8*/ 	.word	0x00000000
        /*09ec*/ 	.word	0x00000000
        /*09f0*/ 	.short	0x0101
        /*09f2*/ 	.byte	0xff
	.zero		1


	//   ....[141]....
        /*09f4*/ 	.word	0x000096b0
        /*09f8*/ 	.word	0x000000ff
        /*09fc*/ 	.word	0x00000000
        /*0a00*/ 	.short	0x0101
        /*0a02*/ 	.byte	0x06
	.zero		1


	//   ....[142]....
        /*0a04*/ 	.word	0x000096d0
        /*0a08*/ 	.word	0x00000000
        /*0a0c*/ 	.word	0x00000190
        /*0a10*/ 	.short	0x010a
        /*0a12*/ 	.byte	0xff
	.zero		1


	//   ....[143]....
        /*0a14*/ 	.word	0x00009730
        /*0a18*/ 	.word	0x00000000
        /*0a1c*/ 	.word	0x00000068
        /*0a20*/ 	.short	0x010a
        /*0a22*/ 	.byte	0xff
	.zero		1


	//   ....[144]....
        /*0a24*/ 	.word	0x00009790
        /*0a28*/ 	.word	0x00000000
        /*0a2c*/ 	.word	0x00000068
        /*0a30*/ 	.short	0x010a
        /*0a32*/ 	.byte	0xff
	.zero		1


	//   ....[145]....
        /*0a34*/ 	.word	0x000097e0
        /*0a38*/ 	.word	0x00000003
        /*0a3c*/ 	.word	0x00000120
        /*0a40*/ 	.short	0x010a
        /*0a42*/ 	.byte	0xff
	.zero		1


	//   ....[146]....
        /*0a44*/ 	.word	0x00009840
        /*0a48*/ 	.word	0x00000000
        /*0a4c*/ 	.word	0x00000000
        /*0a50*/ 	.short	0x010a
        /*0a52*/ 	.byte	0xff
	.zero		1


	//   ....[147]....
        /*0a54*/ 	.word	0x000098a0
        /*0a58*/ 	.word	0x00000000
        /*0a5c*/ 	.word	0x00000000
        /*0a60*/ 	.short	0x010a
        /*0a62*/ 	.byte	0xff
	.zero		1


	//   ....[148]....
        /*0a64*/ 	.word	0x00009900
        /*0a68*/ 	.word	0x00000000
        /*0a6c*/ 	.word	0x00000000
        /*0a70*/ 	.short	0x010a
        /*0a72*/ 	.byte	0xff
	.zero		1


	//   ....[149]....
        /*0a74*/ 	.word	0x00009960
        /*0a78*/ 	.word	0x00000000
        /*0a7c*/ 	.word	0x00000000
        /*0a80*/ 	.short	0x010a
        /*0a82*/ 	.byte	0xff
	.zero		1


	//   ....[150]....
        /*0a84*/ 	.word	0x000099c0
        /*0a88*/ 	.word	0x00000000
        /*0a8c*/ 	.word	0x00000000
        /*0a90*/ 	.short	0x010a
        /*0a92*/ 	.byte	0xff
	.zero		1


	//   ....[151]....
        /*0a94*/ 	.word	0x00009a20
        /*0a98*/ 	.word	0x00000000
        /*0a9c*/ 	.word	0x00000000
        /*0aa0*/ 	.short	0x010a
        /*0aa2*/ 	.byte	0xff
	.zero		1


	//   ....[152]....
        /*0aa4*/ 	.word	0x00009a80
        /*0aa8*/ 	.word	0x00000000
        /*0aac*/ 	.word	0x00000000
        /*0ab0*/ 	.short	0x010a
        /*0ab2*/ 	.byte	0xff
	.zero		1


	//   ....[153]....
        /*0ab4*/ 	.word	0x00009ae0
        /*0ab8*/ 	.word	0x00000000
        /*0abc*/ 	.word	0x00000000
        /*0ac0*/ 	.short	0x010a
        /*0ac2*/ 	.byte	0xff
	.zero		1


	//   ....[154]....
        /*0ac4*/ 	.word	0x00009b40
        /*0ac8*/ 	.word	0x00000000
        /*0acc*/ 	.word	0x00000000
        /*0ad0*/ 	.short	0x010a
        /*0ad2*/ 	.byte	0xff
	.zero		1


	//   ....[155]....
        /*0ad4*/ 	.word	0x00009ba0
        /*0ad8*/ 	.word	0x00000000
        /*0adc*/ 	.word	0x00000000
        /*0ae0*/ 	.short	0x010a
        /*0ae2*/ 	.byte	0xff
	.zero		1


	//   ....[156]....
        /*0ae4*/ 	.word	0x00009c00
        /*0ae8*/ 	.word	0x00000000
        /*0aec*/ 	.word	0x00000000
        /*0af0*/ 	.short	0x010a
        /*0af2*/ 	.byte	0xff
	.zero		1


	//   ....[157]....
        /*0af4*/ 	.word	0x00009c60
        /*0af8*/ 	.word	0x00000000
        /*0afc*/ 	.word	0x00000000
        /*0b00*/ 	.short	0x010a
        /*0b02*/ 	.byte	0xff
	.zero		1


	//   ....[158]....
        /*0b04*/ 	.word	0x00009cb0
        /*0b08*/ 	.word	0x00000002
        /*0b0c*/ 	.word	0x00000180
        /*0b10*/ 	.short	0x010a
        /*0b12*/ 	.byte	0xff
	.zero		1


	//   ....[159]....
        /*0b14*/ 	.word	0x00009d10
        /*0b18*/ 	.word	0x00000002
        /*0b1c*/ 	.word	0x00000130
        /*0b20*/ 	.short	0x010a
        /*0b22*/ 	.byte	0xff
	.zero		1


	//   ....[160]....
        /*0b24*/ 	.word	0x00009d60
        /*0b28*/ 	.word	0x00000002
        /*0b2c*/ 	.word	0x00000120
        /*0b30*/ 	.short	0x010a
        /*0b32*/ 	.byte	0xff
	.zero		1


	//   ....[161]....
        /*0b34*/ 	.word	0x00009dc0
        /*0b38*/ 	.word	0x00000000
        /*0b3c*/ 	.word	0x00000130
        /*0b40*/ 	.short	0x010a
        /*0b42*/ 	.byte	0xff
	.zero		1


	//   ....[162]....
        /*0b44*/ 	.word	0x00009e20
        /*0b48*/ 	.word	0x00000005
        /*0b4c*/ 	.word	0x00000008
        /*0b50*/ 	.short	0x010a
        /*0b52*/ 	.byte	0xff
	.zero		1


	//   ....[163]....
        /*0b54*/ 	.word	0x00009f00
        /*0b58*/ 	.word	0x00000000
        /*0b5c*/ 	.word	0x00000008
        /*0b60*/ 	.short	0x010a
        /*0b62*/ 	.byte	0xff
	.zero		1


	//   ....[164]....
        /*0b64*/ 	.word	0x00009f50
        /*0b68*/ 	.word	0x00000000
        /*0b6c*/ 	.word	0x00000120
        /*0b70*/ 	.short	0x010a
        /*0b72*/ 	.byte	0xff
	.zero		1


	//   ....[165]....
        /*0b74*/ 	.word	0x00009fb0
        /*0b78*/ 	.word	0x00000000
        /*0b7c*/ 	.word	0x00000160
        /*0b80*/ 	.short	0x010a
        /*0b82*/ 	.byte	0xff
	.zero		1


	//   ....[166]....
        /*0b84*/ 	.word	0x0000a010
        /*0b88*/ 	.word	0x00000000
        /*0b8c*/ 	.word	0x00000000
        /*0b90*/ 	.short	0x010a
        /*0b92*/ 	.byte	0xff
	.zero		1


	//   ....[167]....
        /*0b94*/ 	.word	0x0000a070
        /*0b98*/ 	.word	0x00000000
        /*0b9c*/ 	.word	0x00000000
        /*0ba0*/ 	.short	0x010a
        /*0ba2*/ 	.byte	0xff
	.zero		1


	//   ....[168]....
        /*0ba4*/ 	.word	0x0000a0d0
        /*0ba8*/ 	.word	0x00000000
        /*0bac*/ 	.word	0x00000000
        /*0bb0*/ 	.short	0x010a
        /*0bb2*/ 	.byte	0xff
	.zero		1


	//   ....[169]....
        /*0bb4*/ 	.word	0x0000a130
        /*0bb8*/ 	.word	0x00000000
        /*0bbc*/ 	.word	0x00000000
        /*0bc0*/ 	.short	0x010a
        /*0bc2*/ 	.byte	0xff
	.zero		1


	//   ....[170]....
        /*0bc4*/ 	.word	0x0000a190
        /*0bc8*/ 	.word	0x00000000
        /*0bcc*/ 	.word	0x000001a0
        /*0bd0*/ 	.short	0x010a
        /*0bd2*/ 	.byte	0xff
	.zero		1


	//   ....[171]....
        /*0bd4*/ 	.word	0x0000a1e0
        /*0bd8*/ 	.word	0x0000000c
        /*0bdc*/ 	.word	0x00000120
        /*0be0*/ 	.short	0x010a
        /*0be2*/ 	.byte	0xff
	.zero		1


	//   ....[172]....
        /*0be4*/ 	.word	0x0000a240
        /*0be8*/ 	.word	0x00000000
        /*0bec*/ 	.word	0x00000118
        /*0bf0*/ 	.short	0x010a
        /*0bf2*/ 	.byte	0xff
	.zero		1


	//   ....[173]....
        /*0bf4*/ 	.word	0x0000a2a0
        /*0bf8*/ 	.word	0x00000000
        /*0bfc*/ 	.word	0x000000f0
        /*0c00*/ 	.short	0x010a
        /*0c02*/ 	.byte	0xff
	.zero		1


	//   ....[174]....
        /*0c04*/ 	.word	0x0000a300
        /*0c08*/ 	.word	0x00000000
        /*0c0c*/ 	.word	0x000000f8
        /*0c10*/ 	.short	0x010a
        /*0c12*/ 	.byte	0xff
	.zero		1


	//   ....[175]....
        /*0c14*/ 	.word	0x0000a360
        /*0c18*/ 	.word	0x00000000
        /*0c1c*/ 	.word	0x00000100
        /*0c20*/ 	.short	0x010a
        /*0c22*/ 	.byte	0xff
	.zero		1


	//   ....[176]....
        /*0c24*/ 	.word	0x0000a3c0
        /*0c28*/ 	.word	0x00000000
        /*0c2c*/ 	.word	0x00000108
        /*0c30*/ 	.short	0x010a
        /*0c32*/ 	.byte	0xff
	.zero		1


	//   ....[177]....
        /*0c34*/ 	.word	0x0000a420
        /*0c38*/ 	.word	0x00000000
        /*0c3c*/ 	.word	0x000000f0
        /*0c40*/ 	.short	0x010a
        /*0c42*/ 	.byte	0xff
	.zero		1


	//   ....[178]....
        /*0c44*/ 	.word	0x0000a480
        /*0c48*/ 	.word	0x00000000
        /*0c4c*/ 	.word	0x000000f8
        /*0c50*/ 	.short	0x010a
        /*0c52*/ 	.byte	0xff
	.zero		1


	//   ....[179]....
        /*0c54*/ 	.word	0x0000a4e0
        /*0c58*/ 	.word	0x00000000
        /*0c5c*/ 	.word	0x00000100
        /*0c60*/ 	.short	0x010a
        /*0c62*/ 	.byte	0xff
	.zero		1


	//   ....[180]....
        /*0c64*/ 	.word	0x0000a530
        /*0c68*/ 	.word	0x00000003
        /*0c6c*/ 	.word	0x00000120
        /*0c70*/ 	.short	0x010a
        /*0c72*/ 	.byte	0xff
	.zero		1


	//   ....[181]....
        /*0c74*/ 	.word	0x0000a590
        /*0c78*/ 	.word	0x00000002
        /*0c7c*/ 	.word	0x000000d0
        /*0c80*/ 	.short	0x010a
        /*0c82*/ 	.byte	0xff
	.zero		1


	//   ....[182]....
        /*0c84*/ 	.word	0x0000a5e0
        /*0c88*/ 	.word	0x00000036
        /*0c8c*/ 	.word	0x00000140
        /*0c90*/ 	.short	0x010a
        /*0c92*/ 	.byte	0xff
	.zero		1


	//   ....[183]....
        /*0c94*/ 	.word	0x0000a630
        /*0c98*/ 	.word	0x00000002
        /*0c9c*/ 	.word	0x000000d0
        /*0ca0*/ 	.short	0x010a
        /*0ca2*/ 	.byte	0xff
	.zero		1


	//   ....[184]....
        /*0ca4*/ 	.word	0x0000a680
        /*0ca8*/ 	.word	0x00000002
        /*0cac*/ 	.word	0x000000d0
        /*0cb0*/ 	.short	0x010a
        /*0cb2*/ 	.byte	0xff
	.zero		1


	//   ....[185]....
        /*0cb4*/ 	.word	0x0000a6d0
        /*0cb8*/ 	.word	0x00000003
        /*0cbc*/ 	.word	0x000000d0
        /*0cc0*/ 	.short	0x010a
        /*0cc2*/ 	.byte	0xff
	.zero		1


	//----- nvinfo : EIATTR_NUM_MBARRIERS
	.align		4
.L_47:
        /*0cc4*/ 	.byte	0x03, 0x38
        /*0cc6*/ 	.short	0x0035


	//----- nvinfo : EIATTR_EXIT_INSTR_OFFSETS
	.align		4
        /*0cc8*/ 	.byte	0x04, 0x1c
        /*0cca*/ 	.short	(.L_49 - .L_48)


	//   ....[0]....
.L_48:
        /*0ccc*/ 	.word	0x00003480


	//   ....[1]....
        /*0cd0*/ 	.word	0x00003970


	//   ....[2]....
        /*0cd4*/ 	.word	0x000039d0


	//   ....[3]....
        /*0cd8*/ 	.word	0x00004d40


	//   ....[4]....
        /*0cdc*/ 	.word	0x00006030


	//   ....[5]....
        /*0ce0*/ 	.word	0x00006070


	//   ....[6]....
        /*0ce4*/ 	.word	0x000095b0


	//   ....[7]....
        /*0ce8*/ 	.word	0x00009620


	//   ....[8]....
        /*0cec*/ 	.word	0x00009650


	//   ....[9]....
        /*0cf0*/ 	.word	0x000096c0


	//----- nvinfo : EIATTR_MAX_THREADS
	.align		4
.L_49:
        /*0cf4*/ 	.byte	0x04, 0x05
        /*0cf6*/ 	.short	(.L_51 - .L_50)
.L_50:
        /*0cf8*/ 	.word	0x00000100
        /*0cfc*/ 	.word	0x00000001
        /*0d00*/ 	.word	0x00000001


	//----- nvinfo : EIATTR_CRS_STACK_SIZE
	.align		4
.L_51:
        /*0d04*/ 	.byte	0x04, 0x1e
        /*0d06*/ 	.short	(.L_53 - .L_52)
.L_52:
        /*0d08*/ 	.word	0x00000000


	//----- nvinfo : EIATTR_CBANK_PARAM_SIZE
	.align		4
.L_53:
        /*0d0c*/ 	.byte	0x03, 0x19
        /*0d0e*/ 	.short	0x0800


	//----- nvinfo : EIATTR_PARAM_CBANK
	.align		4
        /*0d10*/ 	.byte	0x04, 0x0a
        /*0d12*/ 	.short	(.L_55 - .L_54)
	.align		4
.L_54:
        /*0d14*/ 	.word	index@(.nv.constant0._ZN7cutlass13device_kernelINS_4gemm6kernel13GemmUniversalIN4cute5tupleIJiiiiEEENS1_10collective13CollectiveMmaINS1_35MainloopSm100TmaUmmaWarpSpecializedILi13ELi2ELi4ENS5_IJNS4_1CILi4EEESB_NSA_ILi1EEEEEEEENS5_IJNSA_ILi128EEESF_NSA_ILi64EEEEEENS_6half_tENS5_IJlSC_lEEESI_NS5_IJSC_llEEENS4_8TiledMMAINS4_8MMA_AtomIJNS4_26SM100_MMA_F16BF16_2x1SM_SSISI_SI_fLi128ELi128ELNS4_4UMMA5MajorE0ELSP_1ELNSO_7ScaleInE0ELSQ_0EEEEEENS4_6LayoutINS5_IJSC_SC_SC_EEENS5_IJNSA_ILi0EEESV_SV_EEEEENS5_IJNS4_10UnderscoreESY_SY_EEEEENS4_28SM100_TMA_2SM_LOAD_MULTICASTENS4_14ComposedLayoutINS4_7SwizzleILi3ELi4ELi3EEENS4_18smem_ptr_flag_bitsILi16EEENST_INS5_IJNSA_ILi8EEESG_EEENS5_IJSG_SC_EEEEEEEvNS4_8identityES11_NS12_IS14_S16_NST_INS5_IJSG_S17_EEENS5_IJSC_SG_EEEEEEEvS1C_EENS_8epilogue10collective18CollectiveEpilogueINS1I_23Sm100TmaWarpSpecializedILi4ELi2ELi16ELb1ELb0EEEJNS5_IJSG_SF_SG_EEENS5_IJNST_ISG_SC_EENST_INS5_IJNSA_ILi16EEENSA_ILi2EEEEEES1E_EEEEESI_SJ_SI_SJ_NS1I_6fusion15FusionCallbacksIS1M_NS1U_17LinearCombinationISI_fSI_fLNS_15FloatRoundStyleE2EEES1N_S1T_JEEENS4_5SM1004TMEM4LOAD26SM100_TMEM_LOAD_32dp32b16xENS4_13SM90_TMA_LOADENS12_INS13_ILi1ELi4ELi3EEES16_NST_INS5_IJS17_S1P_EEENS5_IJS1P_SC_EEEEEEENS4_39AutoVectorizingCopyWithAssumedAlignmentILi128EEENS4_14SM90_TMA_STOREES29_S2B_S2B_EEEvvEEEEvNT_6ParamsE)
        /*0d18*/ 	.short	0x0380
        /*0d1a*/ 	.short	0x0800


	//----- nvinfo : EIATTR_SW_WAR
	.align		4
.L_55:
        /*0d1c*/ 	.byte	0x04, 0x36
        /*0d1e*/ 	.short	(.L_57 - .L_56)
.L_56:
        /*0d20*/ 	.word	0x00000008
.L_57:


//--------------------- .nv.callgraph             --------------------------
	.section	.nv.callgraph,"",@"SHT_CUDA_CALLGRAPH"
	.align	4
	.sectionentsize	8
	.align		4
        /*0000*/ 	.word	0x00000000
	.align		4
        /*0004*/ 	.word	0xffffffff
	.align		4
        /*0008*/ 	.word	index@(_ZN7cutlass13device_kernelINS_4gemm6kernel13GemmUniversalIN4cute5tupleIJiiiiEEENS1_10collective13CollectiveMmaINS1_35MainloopSm100TmaUmmaWarpSpecializedILi13ELi2ELi4ENS5_IJNS4_1CILi4EEESB_NSA_ILi1EEEEEEEENS5_IJNSA_ILi128EEESF_NSA_ILi64EEEEEENS_6half_tENS5_IJlSC_lEEESI_NS5_IJSC_llEEENS4_8TiledMMAINS4_8MMA_AtomIJNS4_26SM100_MMA_F16BF16_2x1SM_SSISI_SI_fLi128ELi128ELNS4_4UMMA5MajorE0ELSP_1ELNSO_7ScaleInE0ELSQ_0EEEEEENS4_6LayoutINS5_IJSC_SC_SC_EEENS5_IJNSA_ILi0EEESV_SV_EEEEENS5_IJNS4_10UnderscoreESY_SY_EEEEENS4_28SM100_TMA_2SM_LOAD_MULTICASTENS4_14ComposedLayoutINS4_7SwizzleILi3ELi4ELi3EEENS4_18smem_ptr_flag_bitsILi16EEENST_INS5_IJNSA_ILi8EEESG_EEENS5_IJSG_SC_EEEEEEEvNS4_8identityES11_NS12_IS14_S16_NST_INS5_IJSG_S17_EEENS5_IJSC_SG_EEEEEEEvS1C_EENS_8epilogue10collective18CollectiveEpilogueINS1I_23Sm100TmaWarpSpecializedILi4ELi2ELi16ELb1ELb0EEEJNS5_IJSG_SF_SG_EEENS5_IJNST_ISG_SC_EENST_INS5_IJNSA_ILi16EEENSA_ILi2EEEEEES1E_EEEEESI_SJ_SI_SJ_NS1I_6fusion15FusionCallbacksIS1M_NS1U_17LinearCombinationISI_fSI_fLNS_15FloatRoundStyleE2EEES1N_S1T_JEEENS4_5SM1004TMEM4LOAD26SM100_TMEM_LOAD_32dp32b16xENS4_13SM90_TMA_LOADENS12_INS13_ILi1ELi4ELi3EEES16_NST_INS5_IJS17_S1P_EEENS5_IJS1P_SC_EEEEEEENS4_39AutoVectorizingCopyWithAssumedAlignmentILi128EEENS4_14SM90_TMA_STOREES29_S2B_S2B_EEEvvEEEEvNT_6ParamsE)
	.align		4
        /*000c*/ 	.word	index@(__assertfail)
	.align		4
        /*0010*/ 	.word	0x00000000
	.align		4
        /*0014*/ 	.word	0xfffffffe
	.align		4
        /*0018*/ 	.word	0x00000000
	.align		4
        /*001c*/ 	.word	0xfffffffd
	.align		4
        /*0020*/ 	.word	0x00000000
	.align		4
        /*0024*/ 	.word	0xfffffffc


//--------------------- .nv.constant4             --------------------------
	.section	.nv.constant4,"a",@progbits
	.align	8
	.align		8
.nv.constant4:
        /*0000*/ 	.dword	__assertfail
	.align		8
        /*0008*/ 	.dword	__unnamed_1
	.align		8
        /*0010*/ 	.dword	__unnamed_2
	.align		8
        /*0018*/ 	.dword	_ZN40_INTERNAL_f9eea567_4_k_cu_0b514c3c_287874cuda3std3__45__cpo5beginE
	.align		8
        /*0020*/ 	.dword	_ZN40_INTERNAL_f9eea567_4_k_cu_0b514c3c_287874cuda3std3__45__cpo3endE
	.align		8
        /*0028*/ 	.dword	_ZN40_INTERNAL_f9eea567_4_k_cu_0b514c3c_287874cuda3std3__45__cpo6cbeginE
	.align		8
        /*0030*/ 	.dword	_ZN40_INTERNAL_f9eea567_4_k_cu_0b514c3c_287874cuda3std3__45__cpo4cendE
	.align		8
        /*0038*/ 	.dword	_ZN40_INTERNAL_f9eea567_4_k_cu_0b514c3c_287874cuda3std3__442_GLOBAL__N__f9eea567_4_k_cu_0b514c3c_287876ignoreE
	.align		8
        /*0040*/ 	.dword	_ZN40_INTERNAL_f9eea567_4_k_cu_0b514c3c_287874cuda3std3__419piecewise_constructE
	.align		8
        /*0048*/ 	.dword	_ZN40_INTERNAL_f9eea567_4_k_cu_0b514c3c_287874cuda3std3__48in_placeE
	.align		8
        /*0050*/ 	.dword	_ZN40_INTERNAL_f9eea567_4_k_cu_0b514c3c_287874cuda3std6ranges3__45__cpo4swapE
	.align		8
        /*0058*/ 	.dword	_ZN40_INTERNAL_f9eea567_4_k_cu_0b514c3c_287874cuda3std6ranges3__45__cpo9iter_moveE
	.align		8
        /*0060*/ 	.dword	_ZN40_INTERNAL_f9eea567_4_k_cu_0b514c3c_287874cute7productE
	.align		8
        /*0068*/ 	.dword	_ZN40_INTERNAL_f9eea567_4_k_cu_0b514c3c_287874cute1_E
	.align		8
        /*0070*/ 	.dword	$str$25
	.align		8
        /*0078*/ 	.dword	$str$26
	.align		8
        /*0080*/ 	.dword	$str$27
	.align		8
        /*0088*/ 	.dword	$str$28


//--------------------- .text._ZN7cutlass13device_kernelINS_4gemm6kernel13GemmUniversalIN4cute5tupleIJiiiiEEENS1_10collective13CollectiveMmaINS1_35MainloopSm100TmaUmmaWarpSpecializedILi13ELi2ELi4ENS5_IJNS4_1CILi4EEESB_NSA_ILi1EEEEEEEENS5_IJNSA_ILi128EEESF_NSA_ILi64EEEEEENS_6half_tENS5_IJlSC_lEEESI_NS5_IJSC_llEEENS4_8TiledMMAINS4_8MMA_AtomIJNS4_26SM100_MMA_F16BF16_2x1SM_SSISI_SI_fLi128ELi128ELNS4_4UMMA5MajorE0ELSP_1ELNSO_7ScaleInE0ELSQ_0EEEEEENS4_6LayoutINS5_IJSC_SC_SC_EEENS5_IJNSA_ILi0EEESV_SV_EEEEENS5_IJNS4_10UnderscoreESY_SY_EEEEENS4_28SM100_TMA_2SM_LOAD_MULTICASTENS4_14ComposedLayoutINS4_7SwizzleILi3ELi4ELi3EEENS4_18smem_ptr_flag_bitsILi16EEENST_INS5_IJNSA_ILi8EEESG_EEENS5_IJSG_SC_EEEEEEEvNS4_8identityES11_NS12_IS14_S16_NST_INS5_IJSG_S17_EEENS5_IJSC_SG_EEEEEEEvS1C_EENS_8epilogue10collective18CollectiveEpilogueINS1I_23Sm100TmaWarpSpecializedILi4ELi2ELi16ELb1ELb0EEEJNS5_IJSG_SF_SG_EEENS5_IJNST_ISG_SC_EENST_INS5_IJNSA_ILi16EEENSA_ILi2EEEEEES1E_EEEEESI_SJ_SI_SJ_NS1I_6fusion15FusionCallbacksIS1M_NS1U_17LinearCombinationISI_fSI_fLNS_15FloatRoundStyleE2EEES1N_S1T_JEEENS4_5SM1004TMEM4LOAD26SM100_TMEM_LOAD_32dp32b16xENS4_13SM90_TMA_LOADENS12_INS13_ILi1ELi4ELi3EEES16_NST_INS5_IJS17_S1P_EEENS5_IJS1P_SC_EEEEEEENS4_39AutoVectorizingCopyWithAssumedAlignmentILi128EEENS4_14SM90_TMA_STOREES29_S2B_S2B_EEEvvEEEEvNT_6ParamsE --------------------------
	.section	.text._ZN7cutlass13device_kernelINS_4gemm6kernel13GemmUniversalIN4cute5tupleIJiiiiEEENS1_10collective13CollectiveMmaINS1_35MainloopSm100TmaUmmaWarpSpecializedILi13ELi2ELi4ENS5_IJNS4_1CILi4EEESB_NSA_ILi1EEEEEEEENS5_IJNSA_ILi128EEESF_NSA_ILi64EEEEEENS_6half_tENS5_IJlSC_lEEESI_NS5_IJSC_llEEENS4_8TiledMMAINS4_8MMA_AtomIJNS4_26SM100_MMA_F16BF16_2x1SM_SSISI_SI_fLi128ELi128ELNS4_4UMMA5MajorE0ELSP_1ELNSO_7ScaleInE0ELSQ_0EEEEEENS4_6LayoutINS5_IJSC_SC_SC_EEENS5_IJNSA_ILi0EEESV_SV_EEEEENS5_IJNS4_10UnderscoreESY_SY_EEEEENS4_28SM100_TMA_2SM_LOAD_MULTICASTENS4_14ComposedLayoutINS4_7SwizzleILi3ELi4ELi3EEENS4_18smem_ptr_flag_bitsILi16EEENST_INS5_IJNSA_ILi8EEESG_EEENS5_IJSG_SC_EEEEEEEvNS4_8identityES11_NS12_IS14_S16_NST_INS5_IJSG_S17_EEENS5_IJSC_SG_EEEEEEEvS1C_EENS_8epilogue10collective18CollectiveEpilogueINS1I_23Sm100TmaWarpSpecializedILi4ELi2ELi16ELb1ELb0EEEJNS5_IJSG_SF_SG_EEENS5_IJNST_ISG_SC_EENST_INS5_IJNSA_ILi16EEENSA_ILi2EEEEEES1E_EEEEESI_SJ_SI_SJ_NS1I_6fusion15FusionCallbacksIS1M_NS1U_17LinearCombinationISI_fSI_fLNS_15FloatRoundStyleE2EEES1N_S1T_JEEENS4_5SM1004TMEM4LOAD26SM100_TMEM_LOAD_32dp32b16xENS4_13SM90_TMA_LOADENS12_INS13_ILi1ELi4ELi3EEES16_NST_INS5_IJS17_S1P_EEENS5_IJS1P_SC_EEEEEEENS4_39AutoVectorizingCopyWithAssumedAlignmentILi128EEENS4_14SM90_TMA_STOREES29_S2B_S2B_EEEvvEEEEvNT_6ParamsE,"ax",@progbits
	.align	128
.text._ZN7cutlass13device_kernelINS_4gemm6kernel13GemmUniversalIN4cute5tupleIJiiiiEEENS1_10collective13CollectiveMmaINS1_35MainloopSm100TmaUmmaWarpSpecializedILi13ELi2ELi4ENS5_IJNS4_1CILi4EEESB_NSA_ILi1EEEEEEEENS5_IJNSA_ILi128EEESF_NSA_ILi64EEEEEENS_6half_tENS5_IJlSC_lEEESI_NS5_IJSC_llEEENS4_8TiledMMAINS4_8MMA_AtomIJNS4_26SM100_MMA_F16BF16_2x1SM_SSISI_SI_fLi128ELi128ELNS4_4UMMA5MajorE0ELSP_1ELNSO_7ScaleInE0ELSQ_0EEEEEENS4_6LayoutINS5_IJSC_SC_SC_EEENS5_IJNSA_ILi0EEESV_SV_EEEEENS5_IJNS4_10UnderscoreESY_SY_EEEEENS4_28SM100_TMA_2SM_LOAD_MULTICASTENS4_14ComposedLayoutINS4_7SwizzleILi3ELi4ELi3EEENS4_18smem_ptr_flag_bitsILi16EEENST_INS5_IJNSA_ILi8EEESG_EEENS5_IJSG_SC_EEEEEEEvNS4_8identityES11_NS12_IS14_S16_NST_INS5_IJSG_S17_EEENS5_IJSC_SG_EEEEEEEvS1C_EENS_8epilogue10collective18CollectiveEpilogueINS1I_23Sm100TmaWarpSpecializedILi4ELi2ELi16ELb1ELb0EEEJNS5_IJSG_SF_SG_EEENS5_IJNST_ISG_SC_EENST_INS5_IJNSA_ILi16EEENSA_ILi2EEEEEES1E_EEEEESI_SJ_SI_SJ_NS1I_6fusion15FusionCallbacksIS1M_NS1U_17LinearCombinationISI_fSI_fLNS_15FloatRoundStyleE2EEES1N_S1T_JEEENS4_5SM1004TMEM4LOAD26SM100_TMEM_LOAD_32dp32b16xENS4_13SM90_TMA_LOADENS12_INS13_ILi1ELi4ELi3EEES16_NST_INS5_IJS17_S1P_EEENS5_IJS1P_SC_EEEEEEENS4_39AutoVectorizingCopyWithAssumedAlignmentILi128EEENS4_14SM90_TMA_STOREES29_S2B_S2B_EEEvvEEEEvNT_6ParamsE:
        .type           _ZN7cutlass13device_kernelINS_4gemm6kernel13GemmUniversalIN4cute5tupleIJiiiiEEENS1_10collective13CollectiveMmaINS1_35MainloopSm100TmaUmmaWarpSpecializedILi13ELi2ELi4ENS5_IJNS4_1CILi4EEESB_NSA_ILi1EEEEEEEENS5_IJNSA_ILi128EEESF_NSA_ILi64EEEEEENS_6half_tENS5_IJlSC_lEEESI_NS5_IJSC_llEEENS4_8TiledMMAINS4_8MMA_AtomIJNS4_26SM100_MMA_F16BF16_2x1SM_SSISI_SI_fLi128ELi128ELNS4_4UMMA5MajorE0ELSP_1ELNSO_7ScaleInE0ELSQ_0EEEEEENS4_6LayoutINS5_IJSC_SC_SC_EEENS5_IJNSA_ILi0EEESV_SV_EEEEENS5_IJNS4_10UnderscoreESY_SY_EEEEENS4_28SM100_TMA_2SM_LOAD_MULTICASTENS4_14ComposedLayoutINS4_7SwizzleILi3ELi4ELi3EEENS4_18smem_ptr_flag_bitsILi16EEENST_INS5_IJNSA_ILi8EEESG_EEENS5_IJSG_SC_EEEEEEEvNS4_8identityES11_NS12_IS14_S16_NST_INS5_IJSG_S17_EEENS5_IJSC_SG_EEEEEEEvS1C_EENS_8epilogue10collective18CollectiveEpilogueINS1I_23Sm100TmaWarpSpecializedILi4ELi2ELi16ELb1ELb0EEEJNS5_IJSG_SF_SG_EEENS5_IJNST_ISG_SC_EENST_INS5_IJNSA_ILi16EEENSA_ILi2EEEEEES1E_EEEEESI_SJ_SI_SJ_NS1I_6fusion15FusionCallbacksIS1M_NS1U_17LinearCombinationISI_fSI_fLNS_15FloatRoundStyleE2EEES1N_S1T_JEEENS4_5SM1004TMEM4LOAD26SM100_TMEM_LOAD_32dp32b16xENS4_13SM90_TMA_LOADENS12_INS13_ILi1ELi4ELi3EEES16_NST_INS5_IJS17_S1P_EEENS5_IJS1P_SC_EEEEEEENS4_39AutoVectorizingCopyWithAssumedAlignmentILi128EEENS4_14SM90_TMA_STOREES29_S2B_S2B_EEEvvEEEEvNT_6ParamsE,@function
        .size           _ZN7cutlass13device_kernelINS_4gemm6kernel13GemmUniversalIN4cute5tupleIJiiiiEEENS1_10collective13CollectiveMmaINS1_35MainloopSm100TmaUmmaWarpSpecializedILi13ELi2ELi4ENS5_IJNS4_1CILi4EEESB_NSA_ILi1EEEEEEEENS5_IJNSA_ILi128EEESF_NSA_ILi64EEEEEENS_6half_tENS5_IJlSC_lEEESI_NS5_IJSC_llEEENS4_8TiledMMAINS4_8MMA_AtomIJNS4_26SM100_MMA_F16BF16_2x1SM_SSISI_SI_fLi128ELi128ELNS4_4UMMA5MajorE0ELSP_1ELNSO_7ScaleInE0ELSQ_0EEEEEENS4_6LayoutINS5_IJSC_SC_SC_EEENS5_IJNSA_ILi0EEESV_SV_EEEEENS5_IJNS4_10UnderscoreESY_SY_EEEEENS4_28SM100_TMA_2SM_LOAD_MULTICASTENS4_14ComposedLayoutINS4_7SwizzleILi3ELi4ELi3EEENS4_18smem_ptr_flag_bitsILi16EEENST_INS5_IJNSA_ILi8EEESG_EEENS5_IJSG_SC_EEEEEEEvNS4_8identityES11_NS12_IS14_S16_NST_INS5_IJSG_S17_EEENS5_IJSC_SG_EEEEEEEvS1C_EENS_8epilogue10collective18CollectiveEpilogueINS1I_23Sm100TmaWarpSpecializedILi4ELi2ELi16ELb1ELb0EEEJNS5_IJSG_SF_SG_EEENS5_IJNST_ISG_SC_EENST_INS5_IJNSA_ILi16EEENSA_ILi2EEEEEES1E_EEEEESI_SJ_SI_SJ_NS1I_6fusion15FusionCallbacksIS1M_NS1U_17LinearCombinationISI_fSI_fLNS_15FloatRoundStyleE2EEES1N_S1T_JEEENS4_5SM1004TMEM4LOAD26SM100_TMEM_LOAD_32dp32b16xENS4_13SM90_TMA_LOADENS12_INS13_ILi1ELi4ELi3EEES16_NST_INS5_IJS17_S1P_EEENS5_IJS1P_SC_EEEEEEENS4_39AutoVectorizingCopyWithAssumedAlignmentILi128EEENS4_14SM90_TMA_STOREES29_S2B_S2B_EEEvvEEEEvNT_6ParamsE,(.L_x_225 - _ZN7cutlass13device_kernelINS_4gemm6kernel13GemmUniversalIN4cute5tupleIJiiiiEEENS1_10collective13CollectiveMmaINS1_35MainloopSm100TmaUmmaWarpSpecializedILi13ELi2ELi4ENS5_IJNS4_1CILi4EEESB_NSA_ILi1EEEEEEEENS5_IJNSA_ILi128EEESF_NSA_ILi64EEEEEENS_6half_tENS5_IJlSC_lEEESI_NS5_IJSC_llEEENS4_8TiledMMAINS4_8MMA_AtomIJNS4_26SM100_MMA_F16BF16_2x1SM_SSISI_SI_fLi128ELi128ELNS4_4UMMA5MajorE0ELSP_1ELNSO_7ScaleInE0ELSQ_0EEEEEENS4_6LayoutINS5_IJSC_SC_SC_EEENS5_IJNSA_ILi0EEESV_SV_EEEEENS5_IJNS4_10UnderscoreESY_SY_EEEEENS4_28SM100_TMA_2SM_LOAD_MULTICASTENS4_14ComposedLayoutINS4_7SwizzleILi3ELi4ELi3EEENS4_18smem_ptr_flag_bitsILi16EEENST_INS5_IJNSA_ILi8EEESG_EEENS5_IJSG_SC_EEEEEEEvNS4_8identityES11_NS12_IS14_S16_NST_INS5_IJSG_S17_EEENS5_IJSC_SG_EEEEEEEvS1C_EENS_8epilogue10collective18CollectiveEpilogueINS1I_23Sm100TmaWarpSpecializedILi4ELi2ELi16ELb1ELb0EEEJNS5_IJSG_SF_SG_EEENS5_IJNST_ISG_SC_EENST_INS5_IJNSA_ILi16EEENSA_ILi2EEEEEES1E_EEEEESI_SJ_SI_SJ_NS1I_6fusion15FusionCallbacksIS1M_NS1U_17LinearCombinationISI_fSI_fLNS_15FloatRoundStyleE2EEES1N_S1T_JEEENS4_5SM1004TMEM4LOAD26SM100_TMEM_LOAD_32dp32b16xENS4_13SM90_TMA_LOADENS12_INS13_ILi1ELi4ELi3EEES16_NST_INS5_IJS17_S1P_EEENS5_IJS1P_SC_EEEEEEENS4_39AutoVectorizingCopyWithAssumedAlignmentILi128EEENS4_14SM90_TMA_STOREES29_S2B_S2B_EEEvvEEEEvNT_6ParamsE)
        .other          _ZN7cutlass13device_kernelINS_4gemm6kernel13GemmUniversalIN4cute5tupleIJiiiiEEENS1_10collective13CollectiveMmaINS1_35MainloopSm100TmaUmmaWarpSpecializedILi13ELi2ELi4ENS5_IJNS4_1CILi4EEESB_NSA_ILi1EEEEEEEENS5_IJNSA_ILi128EEESF_NSA_ILi64EEEEEENS_6half_tENS5_IJlSC_lEEESI_NS5_IJSC_llEEENS4_8TiledMMAINS4_8MMA_AtomIJNS4_26SM100_MMA_F16BF16_2x1SM_SSISI_SI_fLi128ELi128ELNS4_4UMMA5MajorE0ELSP_1ELNSO_7ScaleInE0ELSQ_0EEEEEENS4_6LayoutINS5_IJSC_SC_SC_EEENS5_IJNSA_ILi0EEESV_SV_EEEEENS5_IJNS4_10UnderscoreESY_SY_EEEEENS4_28SM100_TMA_2SM_LOAD_MULTICASTENS4_14ComposedLayoutINS4_7SwizzleILi3ELi4ELi3EEENS4_18smem_ptr_flag_bitsILi16EEENST_INS5_IJNSA_ILi8EEESG_EEENS5_IJSG_SC_EEEEEEEvNS4_8identityES11_NS12_IS14_S16_NST_INS5_IJSG_S17_EEENS5_IJSC_SG_EEEEEEEvS1C_EENS_8epilogue10collective18CollectiveEpilogueINS1I_23Sm100TmaWarpSpecializedILi4ELi2ELi16ELb1ELb0EEEJNS5_IJSG_SF_SG_EEENS5_IJNST_ISG_SC_EENST_INS5_IJNSA_ILi16EEENSA_ILi2EEEEEES1E_EEEEESI_SJ_SI_SJ_NS1I_6fusion15FusionCallbacksIS1M_NS1U_17LinearCombinationISI_fSI_fLNS_15FloatRoundStyleE2EEES1N_S1T_JEEENS4_5SM1004TMEM4LOAD26SM100_TMEM_LOAD_32dp32b16xENS4_13SM90_TMA_LOADENS12_INS13_ILi1ELi4ELi3EEES16_NST_INS5_IJS17_S1P_EEENS5_IJS1P_SC_EEEEEEENS4_39AutoVectorizingCopyWithAssumedAlignmentILi128EEENS4_14SM90_TMA_STOREES29_S2B_S2B_EEEvvEEEEvNT_6ParamsE,@"STO_CUDA_ENTRY STV_DEFAULT"
_ZN7cutlass13device_kernelINS_4gemm6kernel13GemmUniversalIN4cute5tupleIJiiiiEEENS1_10collective13CollectiveMmaINS1_35MainloopSm100TmaUmmaWarpSpecializedILi13ELi2ELi4ENS5_IJNS4_1CILi4EEESB_NSA_ILi1EEEEEEEENS5_IJNSA_ILi128EEESF_NSA_ILi64EEEEEENS_6half_tENS5_IJlSC_lEEESI_NS5_IJSC_llEEENS4_8TiledMMAINS4_8MMA_AtomIJNS4_26SM100_MMA_F16BF16_2x1SM_SSISI_SI_fLi128ELi128ELNS4_4UMMA5MajorE0ELSP_1ELNSO_7ScaleInE0ELSQ_0EEEEEENS4_6LayoutINS5_IJSC_SC_SC_EEENS5_IJNSA_ILi0EEESV_SV_EEEEENS5_IJNS4_10UnderscoreESY_SY_EEEEENS4_28SM100_TMA_2SM_LOAD_MULTICASTENS4_14ComposedLayoutINS4_7SwizzleILi3ELi4ELi3EEENS4_18smem_ptr_flag_bitsILi16EEENST_INS5_IJNSA_ILi8EEESG_EEENS5_IJSG_SC_EEEEEEEvNS4_8identityES11_NS12_IS14_S16_NST_INS5_IJSG_S17_EEENS5_IJSC_SG_EEEEEEEvS1C_EENS_8epilogue10collective18CollectiveEpilogueINS1I_23Sm100TmaWarpSpecializedILi4ELi2ELi16ELb1ELb0EEEJNS5_IJSG_SF_SG_EEENS5_IJNST_ISG_SC_EENST_INS5_IJNSA_ILi16EEENSA_ILi2EEEEEES1E_EEEEESI_SJ_SI_SJ_NS1I_6fusion15FusionCallbacksIS1M_NS1U_17LinearCombinationISI_fSI_fLNS_15FloatRoundStyleE2EEES1N_S1T_JEEENS4_5SM1004TMEM4LOAD26SM100_TMEM_LOAD_32dp32b16xENS4_13SM90_TMA_LOADENS12_INS13_ILi1ELi4ELi3EEES16_NST_INS5_IJS17_S1P_EEENS5_IJS1P_SC_EEEEEEENS4_39AutoVectorizingCopyWithAssumedAlignmentILi128EEENS4_14SM90_TMA_STOREES29_S2B_S2B_EEEvvEEEEvNT_6ParamsE:
[----:B------:R-:W1:Y:S01]  /*0000*/  LDC R1, c[0x0][0x37c] ;  /* 0x0000df00ff017b82 */ /* 0x000e620000000800 */
[----:B------:R-:W2:Y:S01]  /*0010*/  S2R R61, SR_TID.X ;  /* 0x00000000003d7919 */ /* 0x000ea20000002100 */
[----:B------:R-:W3:Y:S06]  /*0020*/  LDCU.64 UR8, c[0x0][0x890] ;  /* 0x00011200ff0877ac */ /* 0x000eec0008000a00 */
[----:B------:R-:W4:Y:S01]  /*0030*/  S2UR UR47, SR_CgaCtaId ;  /* 0x00000000002f79c3 */ /* 0x000f220000008800 */
[----:B------:R-:W-:Y:S02]  /*0040*/  PRMT R50, RZ, 0x7610, R50 ;  /* 0x00007610ff327816 */ /* 0x000fe40000000032 */
[----:B------:R-:W-:-:S02]  /*0050*/  ELECT P0, URZ, PT ;  /* 0x0000000000ff782f */ /* 0x000fc40003800000 */
[----:B---3--:R-:W-:-:S04]  /*0060*/  ISETP.NE.U32.AND P1, PT, RZ, UR8, PT ;  /* 0x00000008ff007c0c */ /* 0x008fc8000bf25070 */
[----:B------:R-:W-:Y:S01]  /*0070*/  ISETP.NE.AND.EX P2, PT, RZ, UR9, PT, P1 ;  /* 0x00000009ff007c0c */ /* 0x000fe2000bf45310 */
[----:B----4-:R-:W-:Y:S02]  /*0080*/  ULOP3.LUT UR46, UR47, 0x1, URZ, 0xc0, !UPT ;  /* 0x000000012f2e7892 */ /* 0x010fe4000f8ec0ff */
[----:B------:R-:W-:Y:S01]  /*0090*/  ULOP3.LUT UR48, UR47, 0x1, URZ, 0x3c, !UPT ;  /* 0x000000012f307892 */ /* 0x000fe2000f8e3cff */
[----:B--2---:R-:W-:-:S05]  /*00a0*/  SHF.R.U32.HI R51, RZ, 0x5, R61 ;  /* 0x00000005ff337819 */ /* 0x004fca000001163d */
[----:B------:R-:W2:Y:S02]  /*00b0*/  SHFL.IDX PT, R0, R51, RZ, 0x1f ;  /* 0x00001fff33007589 */ /* 0x000ea400000e0000 */
[----:B--2---:R-:W-:Y:S02]  /*00c0*/  R2UR UR25, R0 ;  /* 0x00000000001972ca */ /* 0x004fe400000e0000 */
[----:B-1----:R-:W-:Y:S05]  /*00d0*/  @P2 BRA `(.L_x_0) ;  /* 0x0000000000302947 */ /* 0x002fea0003800000 */
[----:B------:R-:W1:Y:S02]  /*00e0*/  LDCU.64 UR4, c[0x0][0x888] ;  /* 0x00011100ff0477ac */ /* 0x000e640008000a00 */
[----:B-1----:R-:W-:-:S04]  /*00f0*/  UISETP.NE.U32.AND UP0, UPT, UR4, URZ, UPT ;  /* 0x000000ff0400728c */ /* 0x002fc8000bf05070 */
[----:B------:R-:W-:-:S09]  /*0100*/  UISETP.NE.AND.EX UP0, UPT, UR5, URZ, UPT, UP0 ;  /* 0x000000ff0500728c */ /* 0x000fd2000bf05300 */
[----:B------:R-:W-:Y:S05]  /*0110*/  BRA.U !UP0, `(.L_x_1) ;  /* 0x0000000108147547 */ /* 0x000fea000b800000 */
[----:B------:R-:W1:Y:S01]  /*0120*/  LDC.64 R2, c[0x0][0x888] ;  /* 0x00022200ff027b82 */ /* 0x000e620000000a00 */
[----:B------:R-:W1:Y:S02]  /*0130*/  LDCU.64 UR4, c[0x0][0x358] ;  /* 0x00006b00ff0477ac */ /* 0x000e640008000a00 */
[----:B-1----:R1:W5:Y:S01]  /*0140*/  LDG.E R27, desc[UR4][R2.64] ;  /* 0x00000004021b7981 */ /* 0x002362000c1e1900 */
[----:B------:R-:W-:Y:S01]  /*0150*/  HFMA2 R50, -RZ, RZ, 0, 5.9604644775390625e-08 ;  /* 0x00000001ff327431 */ /* 0x000fe200000001ff */
[----:B------:R-:W-:Y:S05]  /*0160*/  BRA `(.L_x_0) ;  /* 0x00000000000c7947 */ /* 0x000fea0003800000 */
.L_x_1:
[----:B------:R-:W1:Y:S01]  /*0170*/  LDCU UR4, c[0x0][0x880] ;  /* 0x00011000ff0477ac */ /* 0x000e620008000800 */
[----:B------:R-:W-:Y:S01]  /*0180*/  HFMA2 R50, -RZ, RZ, 0, 5.9604644775390625e-08 ;  /* 0x00000001ff327431 */ /* 0x000fe200000001ff */
[----:B-1----:R-:W-:-:S07]  /*0190*/  MOV R27, UR4 ;  /* 0x00000004001b7c02 */ /* 0x002fce0008000f00 */
.L_x_0:
[----:B------:R-:W2:Y:S02]  /*01a0*/  LDCU.64 UR4, c[0x0][0x8b0] ;  /* 0x00011600ff0477ac */ /* 0x000ea40008000a00 */
[----:B--2---:R-:W-:-:S04]  /*01b0*/  UISETP.NE.U32.AND UP0, UPT, UR4, URZ, UPT ;  /* 0x000000ff0400728c */ /* 0x004fc8000bf05070 */
[----:B------:R-:W-:-:S09]  /*01c0*/  UISETP.NE.AND.EX UP0, UPT, UR5, URZ, UPT, UP0 ;  /* 0x000000ff0500728c */ /* 0x000fd2000bf05300 */
[----:B------:R-:W-:Y:S05]  /*01d0*/  BRA.U UP0, `(.L_x_2) ;  /* 0x0000000100287547 */ /* 0x000fea000b800000 */
[----:B------:R-:W2:Y:S02]  /*01e0*/  LDCU.64 UR4, c[0x0][0x8a8] ;  /* 0x00011500ff0477ac */ /* 0x000ea40008000a00 */
[----:B--2---:R-:W-:-:S04]  /*01f0*/  UISETP.NE.U32.AND UP0, UPT, UR4, URZ, UPT ;  /* 0x000000ff0400728c */ /* 0x004fc8000bf05070 */
[----:B------:R-:W-:-:S09]  /*0200*/  UISETP.NE.AND.EX UP0, UPT, UR5, URZ, UPT, UP0 ;  /* 0x000000ff0500728c */ /* 0x000fd2000bf05300 */
[----:B------:R-:W-:Y:S05]  /*0210*/  BRA.U !UP0, `(.L_x_3) ;  /* 0x0000000108107547 */ /* 0x000fea000b800000 */
[----:B------:R-:W2:Y:S01]  /*0220*/  LDC.64 R24, c[0x0][0x8a8] ;  /* 0x00022a00ff187b82 */ /* 0x000ea20000000a00 */
[----:B------:R-:W2:Y:S02]  /*0230*/  LDCU.64 UR4, c[0x0][0x358] ;  /* 0x00006b00ff0477ac */ /* 0x000ea40008000a00 */
[----:B--2---:R2:W5:Y:S01]  /*0240*/  LDG.E R24, desc[UR4][R24.64] ;  /* 0x0000000418187981 */ /* 0x004562000c1e1900 */
[----:B------:R-:W-:Y:S05]  /*0250*/  BRA `(.L_x_2) ;  /* 0x0000000000087947 */ /* 0x000fea0003800000 */
.L_x_3:
[----:B------:R-:W2:Y:S02]  /*0260*/  LDCU UR4, c[0x0][0x8a0] ;  /* 0x00011400ff0477ac */ /* 0x000ea40008000800 */
[----:B--2---:R-:W-:Y:S02]  /*0270*/  MOV R24, UR4 ;  /* 0x0000000400187c02 */ /* 0x004fe40008000f00 */
.L_x_2:
[----:B------:R-:W-:Y:S01]  /*0280*/  IMAD.U32 R0, RZ, RZ, UR25 ;  /* 0x00000019ff007e24 */ /* 0x000fe2000f8e00ff */
[----:B------:R-:W-:Y:S04]  /*0290*/  BSSY.RECONVERGENT B0, `(.L_x_4) ;  /* 0x000000c000007945 */ /* 0x000fe80003800200 */
[C---:B------:R-:W-:Y:S02]  /*02a0*/  ISETP.NE.OR P3, PT, R0.reuse, 0x1, !P0 ;  /* 0x000000010000780c */ /* 0x040fe40004765670 */
[----:B------:R-:W-:-:S11]  /*02b0*/  ISETP.NE.OR P2, PT, R0, 0x3, !P0 ;  /* 0x000000030000780c */ /* 0x000fd60004745670 */
[----:B------:R-:W-:Y:S05]  /*02c0*/  @P3 BRA `(.L_x_5) ;  /* 0x0000000000203947 */ /* 0x000fea0003800000 */
[----:B------:R-:W3:Y:S02]  /*02d0*/  LDCU.64 UR4, c[0x0][0x348] ;  /* 0x00006900ff0477ac */ /* 0x000ee40008000a00 */
[----:B---3--:R-:W-:Y:S02]  /*02e0*/  UIADD3 UR6, UP1, UPT, UR4, 0x80, URZ ;  /* 0x0000008004067890 */ /* 0x008fe4000ff3e0ff */
[----:B------:R-:W-:Y:S02]  /*02f0*/  UIADD3 UR4, UP0, UPT, UR4, 0x180, URZ ;  /* 0x0000018004047890 */ /* 0x000fe4000ff1e0ff */
[----:B------:R-:W-:Y:S02]  /*0300*/  UIADD3.X UR7, UPT, UPT, URZ, UR5, URZ, UP1, !UPT ;  /* 0x00000005ff077290 */ /* 0x000fe40008ffe4ff */
[----:B------:R-:W-:-:S07]  /*0310*/  UIADD3.X UR5, UPT, UPT, URZ, UR5, URZ, UP0, !UPT ;  /* 0x00000005ff057290 */ /* 0x000fce00087fe4ff */
[----:B------:R3:W-:Y:S02]  /*0320*/  UTMACCTL.PF [UR6] ;  /* 0x00000000060079b9 */ /* 0x0007e40008040000 */
[----:B------:R3:W-:Y:S02]  /*0330*/  UTMACCTL.PF [UR4] ;  /* 0x00000000040079b9 */ /* 0x0007e40008040000 */
[----:B---3--:R-:W-:Y:S01]  /*0340*/  NOP ;  /* 0x0000000000007918 */ /* 0x008fe20000000000 */
.L_x_5:
[----:B------:R-:W-:Y:S05]  /*0350*/  BSYNC.RECONVERGENT B0 ;  /* 0x0000000000007941 */ /* 0x000fea0003800200 */
.L_x_4:
[----:B------:R-:W-:Y:S04]  /*0360*/  BSSY.RECONVERGENT B0, `(.L_x_6) ;  /* 0x000000a000007945 */ /* 0x000fe80003800200 */
        /* <DEDUP_REMOVED lines=9> */
.L_x_7:
[----:B------:R-:W-:Y:S05]  /*0400*/  BSYNC.RECONVERGENT B0 ;  /* 0x0000000000007941 */ /* 0x000fea0003800200 */
.L_x_6:
[----:B------:R-:W3:Y:S01]  /*0410*/  LDCU.64 UR4, c[0x0][0x888] ;  /* 0x00011100ff0477ac */ /* 0x000ee20008000a00 */
[----:B------:R-:W-:Y:S01]  /*0420*/  ISETP.NE.AND.EX P1, PT, RZ, UR9, PT, P1 ;  /* 0x00000009ff007c0c */ /* 0x000fe2000bf25310 */
[----:B------:R-:W-:Y:S01]  /*0430*/  UPLOP3.LUT UP3, UPT, UPT, UPT, UPT, 0x80, 0x8 ;  /* 0x000000000008789c */ /* 0x000fe20003f6f070 */
[----:B---3--:R-:W-:-:S04]  /*0440*/  ISETP.NE.U32.AND P2, PT, RZ, UR4, PT ;  /* 0x00000004ff007c0c */ /* 0x008fc8000bf45070 */
[----:B------:R-:W-:-:S13]  /*0450*/  ISETP.NE.AND.EX P2, PT, RZ, UR5, PT, P2 ;  /* 0x00000005ff007c0c */ /* 0x000fda000bf45320 */
[----:B------:R-:W-:Y:S05]  /*0460*/  @P2 BRA P1, `(.L_x_8) ;  /* 0x0000000000282947 */ /* 0x000fea0000800000 */
[----:B------:R-:W-:Y:S01]  /*0470*/  UISETP.NE.U32.AND UP0, UPT, UR8, URZ, UPT ;  /* 0x000000ff0800728c */ /* 0x000fe2000bf05070 */
[----:B-----5:R-:W-:Y:S01]  /*0480*/  FSETP.NEU.AND P1, PT, R27, RZ, PT ;  /* 0x000000ff1b00720b */ /* 0x020fe20003f2d000 */
[----:B------:R-:W-:Y:S02]  /*0490*/  UISETP.NE.U32.AND UP2, UPT, UR4, URZ, UPT ;  /* 0x000000ff0400728c */ /* 0x000fe4000bf45070 */
[----:B------:R-:W-:Y:S02]  /*04a0*/  UISETP.NE.AND.EX UP1, UPT, UR9, URZ, UPT, UP0 ;  /* 0x000000ff0900728c */ /* 0x000fe4000bf25300 */
[----:B------:R-:W-:-:S04]  /*04b0*/  UISETP.NE.AND.EX UP0, UPT, UR5, URZ, UPT, UP2 ;  /* 0x000000ff0500728c */ /* 0x000fc8000bf05320 */
[----:B------:R-:W-:-:S04]  /*04c0*/  USEL UR4, URZ, 0xffffffff, UP0 ;  /* 0xffffffffff047887 */ /* 0x000fc80008000000 */
[----:B------:R-:W-:Y:S01]  /*04d0*/  VOTEU.ANY UP0, P1 ;  /* 0x0000000000ff7886 */ /* 0x000fe20000800100 */
[----:B------:R-:W-:-:S04]  /*04e0*/  @!UP1 USEL UR4, URZ, 0xffffffff, UP0 ;  /* 0xffffffffff049887 */ /* 0x000fc80008000000 */
[----:B------:R-:W-:-:S04]  /*04f0*/  ULOP3.LUT UR4, UR4, 0x1, URZ, 0xc0, !UPT ;  /* 0x0000000104047892 */ /* 0x000fc8000f8ec0ff */
[----:B------:R-:W-:-:S11]  /*0500*/  UISETP.NE.U32.AND UP3, UPT, UR4, 0x1, UPT ;  /* 0x000000010400788c */ /* 0x000fd6000bf65070 */
.L_x_8:
[----:B------:R-:W3:Y:S01]  /*0510*/  SHFL.IDX PT, R0, R51, RZ, 0x1f ;  /* 0x00001fff33007589 */ /* 0x000ee200000e0000 */
[----:B------:R-:W-:-:S04]  /*0520*/  UISETP.NE.AND UP0, UPT, UR25, 0x2, UPT ;  /* 0x000000021900788c */ /* 0x000fc8000bf05270 */
[----:B------:R-:W-:Y:S02]  /*0530*/  UISETP.EQ.AND UP1, UPT, UR46, URZ, !UP0 ;  /* 0x000000ff2e00728c */ /* 0x000fe4000c722270 */
[----:B------:R-:W-:-:S04]  /*0540*/  USEL UR52, URZ, 0x1, UP0 ;  /* 0x00000001ff347887 */ /* 0x000fc80008000000 */
[----:B------:R-:W-:Y:S02]  /*0550*/  PLOP3.LUT P3, PT, P0, PT, UP1, 0x80, 0x8 ;  /* 0x000000000008781c */ /* 0x000fe4000076f018 */
[----:B---3--:R-:W-:-:S13]  /*0560*/  ISETP.NE.AND P1, PT, R0, RZ, PT ;  /* 0x000000ff0000720c */ /* 0x008fda0003f25270 */
[----:B------:R-:W-:Y:S05]  /*0570*/  @P1 BRA `(.L_x_9) ;  /* 0x0000000000a81947 */ /* 0x000fea0003800000 */
[----:B------:R-:W-:Y:S01]  /*0580*/  ELECT P1, URZ, PT ;  /* 0x0000000000ff782f */ /* 0x000fe20003820000 */
[----:B------:R-:W-:-:S12]  /*0590*/  BSSY.RECONVERGENT B0, `(.L_x_9) ;  /* 0x0000028000007945 */ /* 0x000fd80003800200 */
[----:B------:R-:W-:Y:S05]  /*05a0*/  @!P1 BRA `(.L_x_10) ;  /* 0x0000000000989947 */ /* 0x000fea0003800000 */
[----:B------:R-:W-:Y:S01]  /*05b0*/  UMOV UR4, 0x400 ;  /* 0x0000040000047882 */ /* 0x000fe20000000000 */
[----:B------:R-:W-:Y:S01]  /*05c0*/  UMOV UR8, 0x1 ;  /* 0x0000000100087882 */ /* 0x000fe20000000000 */
[----:B------:R-:W-:Y:S01]  /*05d0*/  UMOV UR6, 0x5 ;  /* 0x0000000500067882 */ /* 0x000fe20000000000 */
[----:B------:R-:W-:Y:S02]  /*05e0*/  ULEA UR4, UR47, UR4, 0x18 ;  /* 0x000000042f047291 */ /* 0x000fe4000f8ec0ff */
[----:B------:R-:W-:-:S04]  /*05f0*/  UIADD3 UR8, UPT, UPT, -UR8, 0x100000, URZ ;  /* 0x0010000008087890 */ /* 0x000fc8000fffe1ff */
[----:B------:R-:W-:Y:S02]  /*0600*/  USHF.L.U32 UR9, UR8, 0xb, URZ ;  /* 0x0000000b08097899 */ /* 0x000fe400080006ff */
[----:B------:R-:W-:Y:S02]  /*0610*/  USHF.L.U32 UR8, UR8, 0x1, URZ ;  /* 0x0000000108087899 */ /* 0x000fe400080006ff */
[----:B------:R-:W-:-:S04]  /*0620*/  UIADD3 UR6, UPT, UPT, -UR6, 0x100000, URZ ;  /* 0x0010000006067890 */ /* 0x000fc8000fffe1ff */
[----:B------:R-:W-:Y:S02]  /*0630*/  USHF.L.U32 UR7, UR6, 0xb, URZ ;  /* 0x0000000b06077899 */ /* 0x000fe400080006ff */
[----:B------:R-:W-:Y:S01]  /*0640*/  USHF.L.U32 UR6, UR6, 0x1, URZ ;  /* 0x0000000106067899 */ /* 0x000fe200080006ff */
[----:B------:R-:W3:Y:S03]  /*0650*/  FENCE.VIEW.ASYNC.S ;  /* 0x00000000000073c6 */ /* 0x000ee60000000000 */
[----:B---3--:R3:W4:Y:S08]  /*0660*/  SYNCS.EXCH.64 URZ, [UR4], UR8 ;  /* 0x0000000804ff75b2 */ /* 0x0087300008000100 */
[----:B------:R3:W1:Y:S01]  /*0670*/  SYNCS.EXCH.64 URZ, [UR4+0x68], UR6 ;  /* 0x0000680604ff75b2 */ /* 0x0006620008000100 */
        /* <DEDUP_REMOVED lines=23> */
[----:B------:R3:W1:Y:S02]  /*07f0*/  SYNCS.EXCH.64 URZ, [UR4+0xc8], UR6 ;  /* 0x0000c80604ff75b2 */ /* 0x0006640008000100 */
[----:B---34-:R-:W-:Y:S01]  /*0800*/  NOP ;  /* 0x0000000000007918 */ /* 0x018fe20000000000 */
.L_x_10:
[----:B------:R-:W-:Y:S05]  /*0810*/  BSYNC.RECONVERGENT B0 ;  /* 0x0000000000007941 */ /* 0x000fea0003800200 */
.L_x_9:
[----:B------:R-:W3:Y:S01]  /*0820*/  SHFL.IDX PT, R0, R51, RZ, 0x1f ;  /* 0x00001fff33007589 */ /* 0x000ee200000e0000 */
[----:B------:R-:W-:Y:S01]  /*0830*/  NOP ;  /* 0x0000000000007918 */ /* 0x000fe20000000000 */
[----:B---3--:R-:W-:-:S13]  /*0840*/  ISETP.NE.AND P1, PT, R0, 0x1, PT ;  /* 0x000000010000780c */ /* 0x008fda0003f25270 */
[----:B------:R-:W-:Y:S05]  /*0850*/  @P1 BRA `(.L_x_11) ;  /* 0x0000000000541947 */ /* 0x000fea0003800000 */
        /* <DEDUP_REMOVED lines=10> */
[----:B------:R-:W-:Y:S01]  /*0900*/  ELECT P1, URZ, PT ;  /* 0x0000000000ff782f */ /* 0x000fe20003820000 */
[----:B------:R-:W3:Y:S02]  /*0910*/  FENCE.VIEW.ASYNC.S ;  /* 0x00000000000073c6 */ /* 0x000ee40000000000 */
[----:B---3--:R3:W4:Y:S08]  /*0920*/  SYNCS.EXCH.64 URZ, [UR4+0xd0], UR8 ;  /* 0x0000d00804ff75b2 */ /* 0x0087300008000100 */
[----:B------:R3:W1:Y:S01]  /*0930*/  SYNCS.EXCH.64 URZ, [UR4+0xf0], UR6 ;  /* 0x0000f00604ff75b2 */ /* 0x0006620008000100 */
[----:B------:R3:W1:Y:S01]  /*0940*/  SYNCS.EXCH.64 URZ, [UR4+0xd8], UR8 ;  /* 0x0000d80804ff75b2 */ /* 0x0006620008000100 */
[----:B------:R3:W1:Y:S01]  /*0950*/  SYNCS.EXCH.64 URZ, [UR4+0xf8], UR6 ;  /* 0x0000f80604ff75b2 */ /* 0x0006620008000100 */
[----:B------:R3:W1:Y:S01]  /*0960*/  SYNCS.EXCH.64 URZ, [UR4+0xe0], UR8 ;  /* 0x0000e00804ff75b2 */ /* 0x0006620008000100 */
[----:B------:R3:W1:Y:S01]  /*0970*/  SYNCS.EXCH.64 URZ, [UR4+0x100], UR6 ;  /* 0x0001000604ff75b2 */ /* 0x0006620008000100 */
[----:B------:R3:W1:Y:S01]  /*0980*/  SYNCS.EXCH.64 URZ, [UR4+0xe8], UR8 ;  /* 0x0000e80804ff75b2 */ /* 0x0006620008000100 */
[----:B------:R3:W1:Y:S01]  /*0990*/  SYNCS.EXCH.64 URZ, [UR4+0x108], UR6 ;  /* 0x0001080604ff75b2 */ /* 0x0006620008000100 */
[----:B------:R-:W-:Y:S01]  /*09a0*/  NOP ;  /* 0x0000000000007918 */ /* 0x000fe20000000000 */
.L_x_11:
[----:B------:R-:W2:Y:S01]  /*09b0*/  SHFL.IDX PT, R0, R51, RZ, 0x1f ;  /* 0x00001fff33007589 */ /* 0x000ea200000e0000 */
[----:B------:R-:W-:Y:S01]  /*09c0*/  NOP ;  /* 0x0000000000007918 */ /* 0x000fe20000000000 */
[----:B--2---:R-:W-:-:S13]  /*09d0*/  ISETP.NE.AND P1, PT, R0, 0x3, PT ;  /* 0x000000030000780c */ /* 0x004fda0003f25270 */
[----:B------:R-:W-:Y:S05]  /*09e0*/  @P1 BRA `(.L_x_12) ;  /* 0x00000000002c1947 */ /* 0x000fea0003800000 */
[----:B---3--:R-:W-:Y:S01]  /*09f0*/  UMOV UR6, 0x400 ;  /* 0x0000040000067882 */ /* 0x008fe20000000000 */
[----:B------:R-:W-:Y:S01]  /*0a00*/  UMOV UR4, 0x20 ;  /* 0x0000002000047882 */ /* 0x000fe20000000000 */
[----:B------:R-:W-:Y:S02]  /*0a10*/  ULEA UR6, UR47, UR6, 0x18 ;  /* 0x000000062f067291 */ /* 0x000fe4000f8ec0ff */
[----:B------:R-:W-:-:S04]  /*0a20*/  UIADD3 UR4, UPT, UPT, -UR4, 0x100000, URZ ;  /* 0x0010000004047890 */ /* 0x000fc8000fffe1ff */
[----:B------:R-:W-:Y:S02]  /*0a30*/  USHF.L.U32 UR5, UR4, 0xb, URZ ;  /* 0x0000000b04057899 */ /* 0x000fe400080006ff */
[----:B------:R-:W-:Y:S01]  /*0a40*/  USHF.L.U32 UR4, UR4, 0x1, URZ ;  /* 0x0000000104047899 */ /* 0x000fe200080006ff */
[----:B------:R-:W-:Y:S01]  /*0a50*/  ELECT P1, URZ, PT ;  /* 0x0000000000ff782f */ /* 0x000fe20003820000 */
[----:B------:R-:W2:Y:S10]  /*0a60*/  FENCE.VIEW.ASYNC.S ;  /* 0x00000000000073c6 */ /* 0x000eb40000000000 */
[----:B--2---:R2:W3:Y:S01]  /*0a70*/  SYNCS.EXCH.64 URZ, [UR6+0x110], UR4 ;  /* 0x0001100406ff75b2 */ /* 0x0044e20008000100 */
[----:B------:R2:W1:Y:S01]  /*0a80*/  SYNCS.EXCH.64 URZ, [UR6+0x118], UR4 ;  /* 0x0001180406ff75b2 */ /* 0x0004620008000100 */
[----:B------:R-:W-:Y:S01]  /*0a90*/  NOP ;  /* 0x0000000000007918 */ /* 0x000fe20000000000 */
.L_x_12:
[----:B------:R-:W4:Y:S01]  /*0aa0*/  SHFL.IDX PT, R0, R51, RZ, 0x1f ;  /* 0x00001fff33007589 */ /* 0x000f2200000e0000 */
[----:B------:R-:W-:Y:S01]  /*0ab0*/  NOP ;  /* 0x0000000000007918 */ /* 0x000fe20000000000 */
[----:B----4-:R-:W-:-:S13]  /*0ac0*/  ISETP.NE.AND P1, PT, R0, 0x4, PT ;  /* 0x000000040000780c */ /* 0x010fda0003f25270 */
[----:B------:R-:W-:Y:S05]  /*0ad0*/  @P1 BRA `(.L_x_13) ;  /* 0x0000000000481947 */ /* 0x000fea0003800000 */
[----:B--23--:R-:W-:Y:S01]  /*0ae0*/  UMOV UR4, 0xe20 ;  /* 0x00000e2000047882 */ /* 0x00cfe20000000000 */
[----:B------:R-:W-:Y:S01]  /*0af0*/  UMOV UR6, 0x400 ;  /* 0x0000040000067882 */ /* 0x000fe20000000000 */
[----:B------:R-:W-:Y:S01]  /*0b00*/  USEL UR4, UR4, 0xc20, UP3 ;  /* 0x00000c2004047887 */ /* 0x000fe20009800000 */
        /* <DEDUP_REMOVED lines=9> */
[----:B------:R-:W2:Y:S02]  /*0ba0*/  FENCE.VIEW.ASYNC.S ;  /* 0x00000000000073c6 */ /* 0x000ea40000000000 */
[----:B--2---:R4:W2:Y:S08]  /*0bb0*/  SYNCS.EXCH.64 URZ, [UR6+0x120], UR8 ;  /* 0x0001200806ff75b2 */ /* 0x0048b00008000100 */
[----:B------:R4:W3:Y:S01]  /*0bc0*/  SYNCS.EXCH.64 URZ, [UR6+0x130], UR4 ;  /* 0x0001300406ff75b2 */ /* 0x0008e20008000100 */
[----:B------:R4:W1:Y:S01]  /*0bd0*/  SYNCS.EXCH.64 URZ, [UR6+0x128], UR8 ;  /* 0x0001280806ff75b2 */ /* 0x0008620008000100 */
[----:B------:R4:W1:Y:S02]  /*0be0*/  SYNCS.EXCH.64 URZ, [UR6+0x138], UR4 ;  /* 0x0001380406ff75b2 */ /* 0x0008640008000100 */
[----:B----4-:R-:W-:Y:S01]  /*0bf0*/  NOP ;  /* 0x0000000000007918 */ /* 0x010fe20000000000 */
.L_x_13:
[----:B------:R-:W4:Y:S01]  /*0c00*/  SHFL.IDX PT, R0, R51, RZ, 0x1f ;  /* 0x00001fff33007589 */ /* 0x000f2200000e0000 */
[----:B------:R-:W-:Y:S01]  /*0c10*/  NOP ;  /* 0x0000000000007918 */ /* 0x000fe20000000000 */
[----:B----4-:R-:W-:-:S13]  /*0c20*/  ISETP.NE.AND P1, PT, R0, 0x5, PT ;  /* 0x000000050000780c */ /* 0x010fda0003f25270 */
[----:B------:R-:W-:Y:S05]  /*0c30*/  @P1 BRA `(.L_x_14) ;  /* 0x0000000000541947 */ /* 0x000fea0003800000 */
[----:B--23--:R-:W-:Y:S01]  /*0c40*/  UMOV UR4, 0x400 ;  /* 0x0000040000047882 */ /* 0x00cfe20000000000 */
        /* <DEDUP_REMOVED lines=14> */
[----:B------:R4:W1:Y:S01]  /*0d30*/  SYNCS.EXCH.64 URZ, [UR4+0x168], UR8 ;  /* 0x0001680804ff75b2 */ /* 0x0008620008000100 */
[----:B------:R4:W1:Y:S01]  /*0d40*/  SYNCS.EXCH.64 URZ, [UR4+0x150], UR6 ;  /* 0x0001500604ff75b2 */ /* 0x0008620008000100 */
[----:B------:R4:W1:Y:S01]  /*0d50*/  SYNCS.EXCH.64 URZ, [UR4+0x170], UR8 ;  /* 0x0001700804ff75b2 */ /* 0x0008620008000100 */
[----:B------:R4:W1:Y:S01]  /*0d60*/  SYNCS.EXCH.64 URZ, [UR4+0x158], UR6 ;  /* 0x0001580604ff75b2 */ /* 0x0008620008000100 */
[----:B------:R4:W1:Y:S02]  /*0d70*/  SYNCS.EXCH.64 URZ, [UR4+0x178], UR8 ;  /* 0x0001780804ff75b2 */ /* 0x0008640008000100 */
[----:B----4-:R-:W-:Y:S01]  /*0d80*/  NOP ;  /* 0x0000000000007918 */ /* 0x010fe20000000000 */
.L_x_14:
[----:B------:R-:W4:Y:S01]  /*0d90*/  SHFL.IDX PT, R0, R51, RZ, 0x1f ;  /* 0x00001fff33007589 */ /* 0x000f2200000e0000 */
[----:B------:R-:W-:Y:S01]  /*0da0*/  ISETP.NE.OR P0, PT, RZ, UR25, !P0 ;  /* 0x00000019ff007c0c */ /* 0x000fe2000c705670 */
[----:B------:R-:W-:Y:S01]  /*0db0*/  NOP ;  /* 0x0000000000007918 */ /* 0x000fe20000000000 */
[----:B----4-:R-:W-:-:S13]  /*0dc0*/  ISETP.NE.AND P1, PT, R0, 0x3, PT ;  /* 0x000000030000780c */ /* 0x010fda0003f25270 */
[----:B------:R-:W-:Y:S05]  /*0dd0*/  @P1 BRA `(.L_x_15) ;  /* 0x0000000000341947 */ /* 0x000fea0003800000 */
[----:B--23--:R-:W-:Y:S01]  /*0de0*/  UMOV UR4, 0x400 ;  /* 0x0000040000047882 */ /* 0x00cfe20000000000 */
[----:B------:R-:W-:Y:S01]  /*0df0*/  UMOV UR6, 0x20 ;  /* 0x0000002000067882 */ /* 0x000fe20000000000 */
[----:B------:R-:W-:Y:S02]  /*0e00*/  ULEA UR4, UR47, UR4, 0x18 ;  /* 0x000000042f047291 */ /* 0x000fe4000f8ec0ff */
[----:B------:R-:W-:-:S04]  /*0e10*/  UIADD3 UR6, UPT, UPT, -UR6, 0x100000, URZ ;  /* 0x0010000006067890 */ /* 0x000fc8000fffe1ff */
[----:B------:R-:W-:Y:S02]  /*0e20*/  USHF.L.U32 UR7, UR6, 0xb, URZ ;  /* 0x0000000b06077899 */ /* 0x000fe400080006ff */
[----:B------:R-:W-:Y:S01]  /*0e30*/  USHF.L.U32 UR6, UR6, 0x1, URZ ;  /* 0x0000000106067899 */ /* 0x000fe200080006ff */
[----:B------:R-:W-:Y:S01]  /*0e40*/  ELECT P1, URZ, PT ;  /* 0x0000000000ff782f */ /* 0x000fe20003820000 */
[----:B------:R-:W2:Y:S10]  /*0e50*/  FENCE.VIEW.ASYNC.S ;  /* 0x00000000000073c6 */ /* 0x000eb40000000000 */
[----:B--2---:R4:W2:Y:S01]  /*0e60*/  SYNCS.EXCH.64 URZ, [UR4+0x180], UR6 ;  /* 0x0001800604ff75b2 */ /* 0x0048a20008000100 */
[----:B------:R4:W3:Y:S01]  /*0e70*/  SYNCS.EXCH.64 URZ, [UR4+0x190], UR6 ;  /* 0x0001900604ff75b2 */ /* 0x0008e20008000100 */
[----:B------:R4:W1:Y:S01]  /*0e80*/  SYNCS.EXCH.64 URZ, [UR4+0x188], UR6 ;  /* 0x0001880604ff75b2 */ /* 0x0008620008000100 */
[----:B------:R4:W1:Y:S02]  /*0e90*/  SYNCS.EXCH.64 URZ, [UR4+0x198], UR6 ;  /* 0x0001980604ff75b2 */ /* 0x0008640008000100 */
[----:B----4-:R-:W-:Y:S01]  /*0ea0*/  NOP ;  /* 0x0000000000007918 */ /* 0x010fe20000000000 */
.L_x_15:
[----:B------:R-:W-:Y:S01]  /*0eb0*/  VOTEU.ALL UP0, P0 ;  /* 0x0000000000ff7886 */ /* 0x000fe20000000000 */
[----:B--23--:R-:W-:Y:S01]  /*0ec0*/  UMOV UR4, 0x20 ;  /* 0x0000002000047882 */ /* 0x00cfe20000000000 */
[----:B------:R-:W2:Y:S01]  /*0ed0*/  LDCU UR34, c[0x0][0x36c] ;  /* 0x00006d80ff2277ac */ /* 0x000ea20008000800 */
[----:B------:R-:W-:Y:S01]  /*0ee0*/  NOP ;  /* 0x0000000000007918 */ /* 0x000fe20000000000 */
[----:B------:R-:W-:Y:S01]  /*0ef0*/  LOP3.LUT R0, R61, 0x1f, RZ, 0xc0, !PT ;  /* 0x0000001f3d007812 */ /* 0x000fe200078ec0ff */
[----:B------:R-:W-:Y:S01]  /*0f00*/  @!UP0 UMOV UR6, 0x400 ;  /* 0x0000040000068882 */ /* 0x000fe20000000000 */
[----:B------:R-:W-:-:S04]  /*0f10*/  @!UP0 UIADD3 UR4, UPT, UPT, -UR4, 0x100000, URZ ;  /* 0x0010000004048890 */ /* 0x000fc8000fffe1ff */
[----:B------:R-:W-:Y:S02]  /*0f20*/  @!UP0 USHF.L.U32 UR5, UR4, 0xb, URZ ;  /* 0x0000000b04058899 */ /* 0x000fe400080006ff */
[----:B------:R-:W-:Y:S02]  /*0f30*/  @!UP0 USHF.L.U32 UR4, UR4, 0x1, URZ ;  /* 0x0000000104048899 */ /* 0x000fe400080006ff */
[----:B------:R-:W-:Y:S01]  /*0f40*/  @!UP0 ULEA UR6, UR47, UR6, 0x18 ;  /* 0x000000062f068291 */ /* 0x000fe2000f8ec0ff */
[----:B------:R-:W-:Y:S01]  /*0f50*/  VOTEU.ALL UP0, P0 ;  /* 0x0000000000ff7886 */ /* 0x000fe20000000000 */
[----:B------:R-:W-:Y:S02]  /*0f60*/  UISETP.NE.AND UP4, UPT, UR25, URZ, UPT ;  /* 0x000000ff1900728c */ /* 0x000fe4000bf85270 */
[----:B--2---:R-:W-:Y:S01]  /*0f70*/  UISETP.EQ.U32.AND UP1, UPT, UR34, 0x1, UPT ;  /* 0x000000012200788c */ /* 0x004fe2000bf22070 */
[----:B------:R-:W2:Y:S07]  /*0f80*/  FENCE.VIEW.ASYNC.S ;  /* 0x00000000000073c6 */ /* 0x000eae0000000000 */
[----:B--2---:R2:W3:Y:S01]  /*0f90*/  @!UP0 SYNCS.EXCH.64 URZ, [UR6+0x1a0], UR4 ;  /* 0x0001a00406ff85b2 */ /* 0x0044e20008000100 */
[----:B------:R-:W-:Y:S05]  /*0fa0*/  BRA.U !UP1, `(.L_x_16) ;  /* 0x0000000109087547 */ /* 0x000fea000b800000 */
[----:B-1-3--:R-:W-:Y:S01]  /*0fb0*/  UCGABAR_ARV ;  /* 0x00000000000079c7 */ /* 0x00afe20008000000 */
[----:B------:R-:W-:Y:S05]  /*0fc0*/  BRA `(.L_x_17) ;  /* 0x0000000000047947 */ /* 0x000fea0003800000 */
.L_x_16:
[----:B-1-3--:R-:W-:Y:S01]  /*0fd0*/  NOP ;  /* 0x0000000000007918 */ /* 0x00afe20000000000 */
.L_x_17:
[----:B------:R-:W1:Y:S01]  /*0fe0*/  S2UR UR9, SR_CTAID.Y ;  /* 0x00000000000979c3 */ /* 0x000e620000002600 */
[----:B------:R-:W-:-:S05]  /*0ff0*/  CS2R.32 R52, SR_CgaSize ;  /* 0x0000000000347805 */ /* 0x000fca0000008a00 */
[----:B------:R-:W-:-:S05]  /*1000*/  IMAD R52, R52, -0xa0, RZ ;  /* 0xffffff6034347824 */ /* 0x000fca00078e02ff */
[----:B------:R-:W-:-:S14]  /*1010*/  R2UR UR8, R52 ;  /* 0x00000000340872ca */ /* 0x000fdc00000e0000 */
[----:B------:R-:W3:Y:S01]  /*1020*/  LDCU UR8, c[0x0][UR8+0x2b4] ;  /* 0x00005680080877ac */ /* 0x000ee20008000800 */
[----:B------:R-:W-:-:S05]  /*1030*/  CS2R.32 R52, SR_CgaSize ;  /* 0x0000000000347805 */ /* 0x000fca0000008a00 */
[----:B------:R-:W-:-:S05]  /*1040*/  IMAD R52, R52, -0xa0, RZ ;  /* 0xffffff6034347824 */ /* 0x000fca00078e02ff */
[----:B------:R-:W-:-:S14]  /*1050*/  R2UR UR7, R52 ;  /* 0x00000000340772ca */ /* 0x000fdc00000e0000 */
[----:B------:R-:W4:Y:S01]  /*1060*/  LDCU UR7, c[0x0][UR7+0x2b0] ;  /* 0x00005600070777ac */ /* 0x000f220008000800 */
[----:B------:R-:W4:Y:S01]  /*1070*/  S2UR UR20, SR_CTAID.X ;  /* 0x00000000001479c3 */ /* 0x000f220000002500 */
[----:B--2---:R-:W-:Y:S02]  /*1080*/  USHF.L.U32 UR6, UR47, 0x2, URZ ;  /* 0x000000022f067899 */ /* 0x004fe400080006ff */
[----:B------:R-:W-:Y:S01]  /*1090*/  ULOP3.LUT UR4, UR46, 0xc, UR47, 0xf8, !UPT ;  /* 0x0000000c2e047892 */ /* 0x000fe2000f8ef82f */
[----:B------:R-:W-:-:S05]  /*10a0*/  CS2R.32 R52, SR_CgaSize ;  /* 0x0000000000347805 */ /* 0x000fca0000008a00 */
[----:B------:R-:W-:-:S05]  /*10b0*/  IMAD R52, R52, -0xa0, RZ ;  /* 0xffffff6034347824 */ /* 0x000fca00078e02ff */
[----:B------:R-:W-:-:S14]  /*10c0*/  R2UR UR11, R52 ;  /* 0x00000000340b72ca */ /* 0x000fdc00000e0000 */
[----:B------:R-:W2:Y:S01]  /*10d0*/  LDCU UR11, c[0x0][UR11+0x2a4] ;  /* 0x000054800b0b77ac */ /* 0x000ea20008000800 */
[----:B------:R-:W1:Y:S01]  /*10e0*/  S2UR UR36, SR_CTAID.Z ;  /* 0x00000000002479c3 */ /* 0x000e620000002700 */
[----:B------:R-:W-:Y:S02]  /*10f0*/  ULOP3.LUT UR32, UR6, 0x30, URZ, 0xc0, !UPT ;  /* 0x0000003006207892 */ /* 0x000fe4000f8ec0ff */
[----:B------:R-:W-:Y:S01]  /*1100*/  UISETP.GT.U32.AND UP0, UPT, UR4, 0xffff, UPT ;  /* 0x0000ffff0400788c */ /* 0x000fe2000bf04070 */
[----:B------:R-:W-:-:S05]  /*1110*/  CS2R.32 R52, SR_CgaSize ;  /* 0x0000000000347805 */ /* 0x000fca0000008a00 */
[----:B------:R-:W-:-:S05]  /*1120*/  IMAD R52, R52, -0xa0, RZ ;  /* 0xffffff6034347824 */ /* 0x000fca00078e02ff */
[----:B------:R-:W-:-:S14]  /*1130*/  R2UR UR63, R52 ;  /* 0x00000000343f72ca */ /* 0x000fdc00000e0000 */
[----:B------:R-:W2:Y:S01]  /*1140*/  LDCU UR63, c[0x0][UR63+0x2a0] ;  /* 0x000054003f3f77ac */ /* 0x000ea20008000800 */
[----:B-1----:R-:W-:Y:S01]  /*1150*/  I2FP.F32.U32 R2, UR9 ;  /* 0x0000000900027c45 */ /* 0x002fe20008201000 */
[----:B------:R-:W-:Y:S01]  /*1160*/  USEL UR4, UR4, 0xffff, !UP0 ;  /* 0x0000ffff04047887 */ /* 0x000fe2000c000000 */
[----:B------:R-:W1:Y:S03]  /*1170*/  LDCU UR30, c[0x0][0xb24] ;  /* 0x00016480ff1e77ac */ /* 0x000e660008000800 */
[----:B---3--:R-:W-:Y:S01]  /*1180*/  FMUL R2, R2, UR8 ;  /* 0x0000000802027c20 */ /* 0x008fe20008400000 */
[----:B------:R-:W-:Y:S01]  /*1190*/  ULOP3.LUT UR4, UR4, 0xffff, URZ, 0xc0, !UPT ;  /* 0x0000ffff04047892 */ /* 0x000fe2000f8ec0ff */
[----:B----4-:R-:W-:Y:S01]  /*11a0*/  I2FP.F32.U32 R3, UR20 ;  /* 0x0000001400037c45 */ /* 0x010fe20008201000 */
[----:B------:R-:W-:-:S03]  /*11b0*/  ULOP3.LUT UR5, UR47, 0x3, URZ, 0xc0, !UPT ;  /* 0x000000032f057892 */ /* 0x000fc6000f8ec0ff */
[----:B------:R-:W3:Y:S01]  /*11c0*/  F2I.U32.TRUNC.NTZ R2, R2 ;  /* 0x0000000200027305 */ /* 0x000ee2000020f000 */
[----:B------:R-:W-:Y:S01]  /*11d0*/  UMOV UR21, 0x5 ;  /* 0x0000000500157882 */ /* 0x000fe20000000000 */
[----:B------:R-:W-:Y:S01]  /*11e0*/  FMUL R3, R3, UR7 ;  /* 0x0000000703037c20 */ /* 0x000fe20008400000 */
[----:B------:R-:W-:Y:S02]  /*11f0*/  USHF.L.U32 UR21, UR21, UR4, URZ ;  /* 0x0000000415157299 */ /* 0x000fe400080006ff */
[----:B------:R-:W-:Y:S02]  /*1200*/  UISETP.GT.U32.AND UP1, UPT, UR5, 0xffff, UPT ;  /* 0x0000ffff0500788c */ /* 0x000fe4000bf24070 */
[----:B------:R-:W-:Y:S01]  /*1210*/  USHF.L.U32 UR27, UR47, 0x8, URZ ;  /* 0x000000082f1b7899 */ /* 0x000fe200080006ff */
[----:B------:R-:W4:Y:S01]  /*1220*/  F2I.U32.TRUNC.NTZ R3, R3 ;  /* 0x0000000300037305 */ /* 0x000f22000020f000 */
[----:B------:R-:W-:Y:S02]  /*1230*/  USEL UR24, UR5, 0xffff, !UP1 ;  /* 0x0000ffff05187887 */ /* 0x000fe4000c800000 */
[----:B------:R-:W-:-:S02]  /*1240*/  USHF.L.U32 UR26, UR47, 0xa, URZ ;  /* 0x0000000a2f1a7899 */ /* 0x000fc400080006ff */
[----:B------:R-:W-:Y:S01]  /*1250*/  USHF.L.U32 UR29, UR47, 0x4, URZ ;  /* 0x000000042f1d7899 */ /* 0x000fe200080006ff */
[----:B---3--:R-:W-:Y:S01]  /*1260*/  R2UR UR6, R2 ;  /* 0x00000000020672ca */ /* 0x008fe200000e0000 */
[----:B------:R-:W-:Y:S01]  /*1270*/  USHF.L.U32 UR8, UR20, 0x6, URZ ;  /* 0x0000000614087899 */ /* 0x000fe200080006ff */
[----:B------:R-:W-:Y:S01]  /*1280*/  PRMT R2, RZ, 0x7610, R2 ;  /* 0x00007610ff027816 */ /* 0x000fe20000000002 */
[----:B------:R-:W-:Y:S01]  /*1290*/  ULOP3.LUT UR24, UR24, 0xffff, URZ, 0xc0, !UPT ;  /* 0x0000ffff18187892 */ /* 0x000fe2000f8ec0ff */
[----:B------:R-:W-:Y:S01]  /*12a0*/  UMOV UR10, 0x1111 ;  /* 0x00001111000a7882 */ /* 0x000fe20000000000 */
[----:B------:R-:W3:Y:S01]  /*12b0*/  LDCU UR45, c[0x0][0xb24] ;  /* 0x00016480ff2d77ac */ /* 0x000ee20008000800 */
[----:B----4-:R-:W-:Y:S02]  /*12c0*/  R2UR UR7, R3 ;  /* 0x00000000030772ca */ /* 0x010fe400000e0000 */
[----:B------:R-:W-:Y:S01]  /*12d0*/  PRMT R3, RZ, 0x7610, R3 ;  /* 0x00007610ff037816 */ /* 0x000fe20000000003 */
[----:B------:R-:W4:Y:S04]  /*12e0*/  LDCU UR33, c[0x0][0xb30] ;  /* 0x00016600ff2177ac */ /* 0x000f280008000800 */
[----:B------:R-:W-:-:S02]  /*12f0*/  UIADD3 UR4, UPT, UPT, -UR6, URZ, URZ ;  /* 0x000000ff06047290 */ /* 0x000fc4000fffe1ff */
[----:B------:R-:W-:Y:S02]  /*1300*/  UISETP.NE.AND UP5, UPT, UR25, 0x2, UPT ;  /* 0x000000021900788c */ /* 0x000fe4000bfa5270 */
[----:B--2---:R-:W-:Y:S02]  /*1310*/  UIMAD UR4, UR11, UR4, UR9 ;  /* 0x000000040b0472a4 */ /* 0x004fe4000f8e0209 */
[----:B------:R-:W-:Y:S02]  /*1320*/  UIADD3 UR5, UPT, UPT, -UR7, URZ, URZ ;  /* 0x000000ff07057290 */ /* 0x000fe4000fffe1ff */
[----:B------:R-:W-:Y:S02]  /*1330*/  ULOP3.LUT UR27, UR27, 0xc00, URZ, 0xc0, !UPT ;  /* 0x00000c001b1b7892 */ /* 0x000fe4000f8ec0ff */
[----:B------:R-:W-:Y:S01]  /*1340*/  IMAD.U32 R52, RZ, RZ, UR4 ;  /* 0x00000004ff347e24 */ /* 0x000fe2000f8e00ff */
[----:B------:R-:W-:Y:S02]  /*1350*/  ULOP3.LUT UR26, UR26, 0x800, URZ, 0xc0, !UPT ;  /* 0x000008001a1a7892 */ /* 0x000fe4000f8ec0ff */
[----:B------:R-:W-:-:S02]  /*1360*/  ULOP3.LUT UR29, UR29, 0x20, URZ, 0xc0, !UPT ;  /* 0x000000201d1d7892 */ /* 0x000fc4000f8ec0ff */
[----:B-1----:R-:W-:Y:S01]  /*1370*/  UISETP.GE.AND UP6, UPT, UR30, 0x1, UPT ;  /* 0x000000011e00788c */ /* 0x002fe2000bfc6270 */
[----:B------:R-:W-:Y:S01]  /*1380*/  UMOV UR28, UR9 ;  /* 0x00000009001c7c82 */ /* 0x000fe20008000000 */
[----:B------:R-:W-:Y:S02]  /*1390*/  ULOP3.LUT UR49, UR8, 0x40, URZ, 0xc0, !UPT ;  /* 0x0000004008317892 */ /* 0x000fe4000f8ec0ff */
[----:B------:R-:W-:Y:S02]  /*13a0*/  USHF.L.U32 UR24, UR10, UR24, URZ ;  /* 0x000000180a187299 */ /* 0x000fe400080006ff */
[----:B------:R-:W-:Y:S01]  /*13b0*/  UIMAD UR63, UR63, UR5, UR20 ;  /* 0x000000053f3f72a4 */ /* 0x000fe2000f8e0214 */
[----:B---34-:R-:W-:Y:S11]  /*13c0*/  BRA.U UP4, `(.L_x_18) ;  /* 0x0000000104b07547 */ /* 0x018ff6000b800000 */
[----:B------:R-:W-:Y:S01]  /*13d0*/  R2UR UR17, R52 ;  /* 0x00000000341172ca */ /* 0x000fe200000e0000 */
[----:B------:R-:W-:-:S12]  /*13e0*/  ULOP3.LUT UR4, UR63, 0x2, URZ, 0x3c, !UPT ;  /* 0x000000023f047892 */ /* 0x000fd8000f8e3cff */
[----:B------:R-:W-:Y:S02]  /*13f0*/  UISETP.NE.AND UP0, UPT, UR17, URZ, UPT ;  /* 0x000000ff1100728c */ /* 0x000fe4000bf05270 */
[----:B------:R-:W-:Y:S02]  /*1400*/  UISETP.NE.AND UP2, UPT, UR17, 0x1, UPT ;  /* 0x000000011100788c */ /* 0x000fe4000bf45270 */
[----:B------:R-:W-:Y:S02]  /*1410*/  UISETP.GT.U32.AND UP1, UPT, UR63, 0x1, UP0 ;  /* 0x000000013f00788c */ /* 0x000fe40008724070 */
[----:B------:R-:W-:Y:S02]  /*1420*/  UISETP.GT.U32.AND UP0, UPT, UR4, 0x1, UP0 ;  /* 0x000000010400788c */ /* 0x000fe40008704070 */
[----:B------:R-:W-:Y:S02]  /*1430*/  USEL UR7, URZ, 0x1, UP1 ;  /* 0x00000001ff077887 */ /* 0x000fe40008800000 */
[----:B------:R-:W-:-:S02]  /*1440*/  USEL UR8, URZ, 0x2, UP1 ;  /* 0x00000002ff087887 */ /* 0x000fc40008800000 */
[----:B------:R-:W-:Y:S02]  /*1450*/  UISETP.GT.U32.AND UP1, UPT, UR63, 0x1, UP2 ;  /* 0x000000013f00788c */ /* 0x000fe40009724070 */
[----:B------:R-:W-:Y:S02]  /*1460*/  USEL UR12, URZ, 0x4, UP0 ;  /* 0x00000004ff0c7887 */ /* 0x000fe40008000000 */
[----:B------:R-:W-:Y:S02]  /*1470*/  USEL UR15, URZ, 0x8, UP0 ;  /* 0x00000008ff0f7887 */ /* 0x000fe40008000000 */
[----:B------:R-:W-:Y:S02]  /*1480*/  UISETP.GT.U32.AND UP0, UPT, UR4, 0x1, UP2 ;  /* 0x000000010400788c */ /* 0x000fe40009704070 */
[----:B------:R-:W-:Y:S02]  /*1490*/  USEL UR6, URZ, 0x10, UP1 ;  /* 0x00000010ff067887 */ /* 0x000fe40008800000 */
[----:B------:R-:W-:-:S02]  /*14a0*/  USEL UR11, URZ, 0x20, UP1 ;  /* 0x00000020ff0b7887 */ /* 0x000fc40008800000 */
[----:B------:R-:W-:Y:S02]  /*14b0*/  UISETP.NE.AND UP1, UPT, UR17, 0x2, UPT ;  /* 0x000000021100788c */ /* 0x000fe4000bf25270 */
[----:B------:R-:W-:Y:S02]  /*14c0*/  USEL UR14, URZ, 0x40, UP0 ;  /* 0x00000040ff0e7887 */ /* 0x000fe40008000000 */
[----:B------:R-:W-:Y:S02]  /*14d0*/  USEL UR16, URZ, 0x80, UP0 ;  /* 0x00000080ff107887 */ /* 0x000fe40008000000 */
[----:B------:R-:W-:Y:S02]  /*14e0*/  UISETP.GT.U32.AND UP0, UPT, UR63, 0x1, UP1 ;  /* 0x000000013f00788c */ /* 0x000fe40008f04070 */
[----:B------:R-:W-:Y:S02]  /*14f0*/  UISETP.NE.AND UP2, UPT, UR17, 0x3, UPT ;  /* 0x000000031100788c */ /* 0x000fe4000bf45270 */
[----:B------:R-:W-:-:S02]  /*1500*/  USEL UR5, URZ, 0x100, UP0 ;  /* 0x00000100ff057887 */ /* 0x000fc40008000000 */
[----:B------:R-:W-:Y:S02]  /*1510*/  USEL UR10, URZ, 0x200, UP0 ;  /* 0x00000200ff0a7887 */ /* 0x000fe40008000000 */
[----:B------:R-:W-:Y:S02]  /*1520*/  UISETP.GT.U32.AND UP0, UPT, UR63, 0x1, UP2 ;  /* 0x000000013f00788c */ /* 0x000fe40009704070 */
[----:B------:R-:W-:Y:S02]  /*1530*/  UIADD3 UR5, UPT, UPT, UR5, UR6, UR7 ;  /* 0x0000000605057290 */ /* 0x000fe4000fffe007 */
[----:B------:R-:W-:Y:S02]  /*1540*/  USEL UR9, URZ, 0x1000, UP0 ;  /* 0x00001000ff097887 */ /* 0x000fe40008000000 */
[----:B------:R-:W-:Y:S02]  /*1550*/  USEL UR13, URZ, 0x2000, UP0 ;  /* 0x00002000ff0d7887 */ /* 0x000fe40008000000 */
[----:B------:R-:W-:-:S02]  /*1560*/  UIADD3 UR5, UPT, UPT, UR8, UR9, UR5 ;  /* 0x0000000908057290 */ /* 0x000fc4000fffe005 */
[----:B------:R-:W-:Y:S02]  /*1570*/  UISETP.GT.U32.AND UP1, UPT, UR4, 0x1, UP1 ;  /* 0x000000010400788c */ /* 0x000fe40008f24070 */
[----:B------:R-:W-:Y:S02]  /*1580*/  UIADD3 UR5, UPT, UPT, UR10, UR11, UR5 ;  /* 0x0000000b0a057290 */ /* 0x000fe4000fffe005 */
[----:B------:R-:W-:Y:S02]  /*1590*/  UISETP.GT.U32.AND UP0, UPT, UR4, 0x1, UP2 ;  /* 0x000000010400788c */ /* 0x000fe40009704070 */
[----:B------:R-:W-:Y:S02]  /*15a0*/  USEL UR4, URZ, 0x400, UP1 ;  /* 0x00000400ff047887 */ /* 0x000fe40008800000 */
[----:B------:R-:W-:Y:S02]  /*15b0*/  UIADD3 UR5, UPT, UPT, UR12, UR13, UR5 ;  /* 0x0000000d0c057290 */ /* 0x000fe4000fffe005 */
[----:B------:R-:W-:-:S02]  /*15c0*/  USEL UR6, URZ, 0x4000, UP0 ;  /* 0x00004000ff067887 */ /* 0x000fc40008000000 */
[----:B------:R-:W-:Y:S02]  /*15d0*/  UIADD3 UR5, UPT, UPT, UR4, UR14, UR5 ;  /* 0x0000000e04057290 */ /* 0x000fe4000fffe005 */
[----:B------:R-:W-:Y:S02]  /*15e0*/  USEL UR7, URZ, 0x800, UP1 ;  /* 0x00000800ff077887 */ /* 0x000fe40008800000 */
[----:B------:R-:W-:Y:S02]  /*15f0*/  ULOP3.LUT UR4, UR63, 0xfffffffe, URZ, 0xc0, !UPT ;  /* 0xfffffffe3f047892 */ /* 0x000fe4000f8ec0ff */
[----:B------:R-:W-:Y:S02]  /*1600*/  UIADD3 UR5, UPT, UPT, UR15, UR6, UR5 ;  /* 0x000000060f057290 */ /* 0x000fe4000fffe005 */
[----:B------:R-:W-:Y:S02]  /*1610*/  ULEA UR4, UR17, UR4, 0x2 ;  /* 0x0000000411047291 */ /* 0x000fe4000f8e10ff */
[----:B------:R-:W-:-:S02]  /*1620*/  USEL UR6, URZ, 0x8000, UP0 ;  /* 0x00008000ff067887 */ /* 0x000fc40008000000 */
[----:B------:R-:W-:-:S03]  /*1630*/  UIADD3 UR5, UPT, UPT, UR7, UR16, UR5 ;  /* 0x0000001007057290 */ /* 0x000fc6000fffe005 */
[----:B------:R-:W-:Y:S01]  /*1640*/  UMOV UR7, 0x3 ;  /* 0x0000000300077882 */ /* 0x000fe20000000000 */
[----:B------:R-:W-:Y:S02]  /*1650*/  UIADD3 UR5, UPT, UPT, UR5, UR6, URZ ;  /* 0x0000000605057290 */ /* 0x000fe4000fffe0ff */
[----:B------:R-:W-:-:S04]  /*1660*/  USHF.L.U32 UR4, UR7, UR4, URZ ;  /* 0x0000000407047299 */ /* 0x000fc800080006ff */
[----:B------:R-:W-:Y:S02]  /*1670*/  MOV R3, UR5 ;  /* 0x0000000500037c02 */ /* 0x000fe40008000f00 */
[----:B------:R-:W-:Y:S02]  /*1680*/  IMAD.U32 R2, RZ, RZ, UR4 ;  /* 0x00000004ff027e24 */ /* 0x000fe4000f8e00ff */
.L_x_18:
[----:B------:R-:W-:Y:S05]  /*1690*/  BRA.U !UP6, `(.L_x_19) ;  /* 0x000000010ed47547 */ /* 0x000fea000b800000 */
[----:B------:R-:W1:Y:S01]  /*16a0*/  LDCU.128 UR12, c[0x0][0xb10] ;  /* 0x00016200ff0c77ac */ /* 0x000e620008000c00 */
[----:B------:R-:W2:Y:S01]  /*16b0*/  LDCU UR6, c[0x0][0x370] ;  /* 0x00006e00ff0677ac */ /* 0x000ea20008000800 */
[----:B------:R-:W3:Y:S01]  /*16c0*/  LDCU UR5, c[0x0][0x374] ;  /* 0x00006e80ff0577ac */ /* 0x000ee20008000800 */
[----:B------:R-:W4:Y:S01]  /*16d0*/  LDCU UR31, c[0x0][0xb0c] ;  /* 0x00016180ff1f77ac */ /* 0x000f220008000800 */
[----:B------:R-:W4:Y:S01]  /*16e0*/  LDCU UR7, c[0x0][0xb20] ;  /* 0x00016400ff0777ac */ /* 0x000f220008000800 */
[----:B------:R-:W4:Y:S01]  /*16f0*/  LDCU.64 UR8, c[0x0][0xb28] ;  /* 0x00016500ff0877ac */ /* 0x000f220008000a00 */
[----:B-1----:R-:W-:Y:S02]  /*1700*/  UISETP.NE.AND UP0, UPT, UR14, 0x1, UPT ;  /* 0x000000010e00788c */ /* 0x002fe4000bf05270 */
[----:B---3--:R-:W-:Y:S02]  /*1710*/  UIMAD.WIDE.U32 UR10, UR5, UR15, URZ ;  /* 0x0000000f050a72a5 */ /* 0x008fe4000f8e00ff */
[----:B--2---:R-:W-:-:S02]  /*1720*/  UIMAD.WIDE.U32 UR18, UR6, UR12, URZ ;  /* 0x0000000c061272a5 */ /* 0x004fc4000f8e00ff */
[----:B----4-:R-:W-:Y:S02]  /*1730*/  UISETP.NE.AND UP1, UPT, UR31, 0x1, UPT ;  /* 0x000000011f00788c */ /* 0x010fe4000bf25270 */
[----:B------:R-:W-:Y:S01]  /*1740*/  UISETP.NE.AND UP2, UPT, UR30, 0x1, UPT ;  /* 0x000000011e00788c */ /* 0x000fe2000bf45270 */
[----:B------:R-:W-:Y:S02]  /*1750*/  UMOV UR10, UR11 ;  /* 0x0000000b000a7c82 */ /* 0x000fe40008000000 */
[----:B------:R-:W-:Y:S01]  /*1760*/  UMOV UR18, UR19 ;  /* 0x0000001300127c82 */ /* 0x000fe20008000000 */
[----:B------:R-:W-:Y:S02]  /*1770*/  @UP0 USHF.R.U32.HI UR5, URZ, UR7, UR10 ;  /* 0x00000007ff050299 */ /* 0x000fe4000801160a */
[----:B------:R-:W-:Y:S02]  /*1780*/  UIMAD.WIDE.U32 UR22, UR28, UR15, URZ ;  /* 0x0000000f1c1672a5 */ /* 0x000fe4000f8e00ff */
[----:B------:R-:W-:-:S02]  /*1790*/  UIMAD.WIDE.U32 UR10, UR5, UR8, URZ ;  /* 0x00000008050a72a5 */ /* 0x000fc4000f8e00ff */
[----:B------:R-:W-:Y:S02]  /*17a0*/  @UP1 USHF.R.U32.HI UR6, URZ, UR13, UR18 ;  /* 0x0000000dff061299 */ /* 0x000fe40008011612 */
[----:B------:R-:W-:Y:S02]  /*17b0*/  UIMAD.WIDE.U32 UR16, UR20, UR12, URZ ;  /* 0x0000000c141072a5 */ /* 0x000fe4000f8e00ff */
[----:B------:R-:W-:Y:S01]  /*17c0*/  UIMAD.WIDE.U32 UR18, UR6, UR8, URZ ;  /* 0x00000008061272a5 */ /* 0x000fe2000f8e00ff */
[----:B------:R-:W-:Y:S01]  /*17d0*/  UMOV UR4, UR23 ;  /* 0x0000001700047c82 */ /* 0x000fe20008000000 */
[----:B------:R-:W-:Y:S01]  /*17e0*/  UMOV UR10, UR11 ;  /* 0x0000000b000a7c82 */ /* 0x000fe20008000000 */
[----:B------:R-:W-:Y:S02]  /*17f0*/  USHF.R.U32.HI UR4, URZ, UR7, UR4 ;  /* 0x00000007ff047299 */ /* 0x000fe40008011604 */
[----:B------:R-:W-:Y:S01]  /*1800*/  @UP2 USHF.R.U32.HI UR5, URZ, UR9, UR10 ;  /* 0x00000009ff052299 */ /* 0x000fe2000801160a */
[----:B------:R-:W-:Y:S01]  /*1810*/  UMOV UR16, UR17 ;  /* 0x0000001100107c82 */ /* 0x000fe20008000000 */
[----:B------:R-:W-:Y:S01]  /*1820*/  UMOV UR18, UR19 ;  /* 0x0000001300127c82 */ /* 0x000fe20008000000 */
[----:B------:R-:W-:-:S02]  /*1830*/  USHF.R.U32.HI UR13, URZ, UR13, UR16 ;  /* 0x0000000dff0d7299 */ /* 0x000fc40008011610 */
[----:B------:R-:W-:Y:S02]  /*1840*/  USEL UR4, UR28, UR4, !UP0 ;  /* 0x000000041c047287 */ /* 0x000fe4000c000000 */
[----:B------:R-:W-:Y:S02]  /*1850*/  @UP2 USHF.R.U32.HI UR6, URZ, UR9, UR18 ;  /* 0x00000009ff062299 */ /* 0x000fe40008011612 */
[----:B------:R-:W-:Y:S02]  /*1860*/  UIMAD UR7, UR5, UR30, URZ ;  /* 0x0000001e050772a4 */ /* 0x000fe4000f8e02ff */
[----:B------:R-:W-:Y:S02]  /*1870*/  USEL UR5, UR20, UR13, !UP1 ;  /* 0x0000000d14057287 */ /* 0x000fe4000c800000 */
[----:B------:R-:W-:Y:S02]  /*1880*/  UIMAD UR12, UR6, UR30, URZ ;  /* 0x0000001e060c72a4 */ /* 0x000fe4000f8e02ff */
[----:B------:R-:W-:-:S02]  /*1890*/  UISETP.GE.AND UP0, UPT, UR4, UR7, UPT ;  /* 0x000000070400728c */ /* 0x000fc4000bf06270 */
[----:B------:R-:W-:Y:S02]  /*18a0*/  UIMAD.WIDE.U32 UR10, UR4, UR8, URZ ;  /* 0x00000008040a72a5 */ /* 0x000fe4000f8e00ff */
[----:B------:R-:W-:Y:S02]  /*18b0*/  UISETP.GE.OR UP0, UPT, UR5, UR12, UP0 ;  /* 0x0000000c0500728c */ /* 0x000fe40008706670 */
[----:B------:R-:W-:Y:S02]  /*18c0*/  UIMAD.WIDE.U32 UR12, UR5, UR8, URZ ;  /* 0x00000008050c72a5 */ /* 0x000fe4000f8e00ff */
[----:B------:R-:W-:Y:S01]  /*18d0*/  UIADD3 UR10, UPT, UPT, -UR4, URZ, URZ ;  /* 0x000000ff040a7290 */ /* 0x000fe2000fffe1ff */
[----:B------:R-:W-:Y:S01]  /*18e0*/  UMOV UR8, UR11 ;  /* 0x0000000b00087c82 */ /* 0x000fe20008000000 */
[----:B------:R-:W-:Y:S02]  /*18f0*/  UIADD3 UR11, UPT, UPT, -UR5, URZ, URZ ;  /* 0x000000ff050b7290 */ /* 0x000fe4000fffe1ff */
[----:B------:R-:W-:-:S03]  /*1900*/  USHF.R.U32.HI UR8, URZ, UR9, UR8 ;  /* 0x00000009ff087299 */ /* 0x000fc60008011608 */
[----:B------:R-:W-:Y:S01]  /*1910*/  @!UP0 UMOV UR7, UR13 ;  /* 0x0000000d00078c82 */ /* 0x000fe20008000000 */
[----:B------:R-:W-:Y:S02]  /*1920*/  UIMAD UR28, UR14, UR10, UR28 ;  /* 0x0000000a0e1c72a4 */ /* 0x000fe4000f8e021c */
[----:B------:R-:W-:Y:S02]  /*1930*/  USEL UR8, UR4, UR8, !UP2 ;  /* 0x0000000804087287 */ /* 0x000fe4000d000000 */
[----:B------:R-:W-:Y:S02]  /*1940*/  @!UP0 USHF.R.U32.HI UR7, URZ, UR9, UR7 ;  /* 0x00000009ff078299 */ /* 0x000fe40008011607 */
[----:B------:R-:W-:Y:S02]  /*1950*/  UIADD3 UR9, UPT, UPT, -UR8, URZ, URZ ;  /* 0x000000ff08097290 */ /* 0x000fe4000fffe1ff */
[----:B------:R-:W-:Y:S02]  /*1960*/  @!UP0 USEL UR7, UR5, UR7, !UP2 ;  /* 0x0000000705078287 */ /* 0x000fe4000d000000 */
[----:B------:R-:W-:-:S02]  /*1970*/  UIMAD UR9, UR30, UR9, UR4 ;  /* 0x000000091e0972a4 */ /* 0x000fc4000f8e0204 */
[----:B------:R-:W-:Y:S02]  /*1980*/  @!UP0 UIADD3 UR8, UPT, UPT, UR8, -UR7, URZ ;  /* 0x8000000708088290 */ /* 0x000fe4000fffe0ff */
[----:B------:R-:W-:Y:S02]  /*1990*/  @!UP0 UIMAD UR6, UR9, UR6, UR7 ;  /* 0x00000006090682a4 */ /* 0x000fe4000f8e0207 */
[----:B------:R-:W-:Y:S02]  /*19a0*/  @!UP0 UIMAD UR4, UR8, UR30, UR5 ;  /* 0x0000001e080482a4 */ /* 0x000fe4000f8e0205 */
[----:B------:R-:W-:Y:S02]  /*19b0*/  UIMAD UR20, UR31, UR11, UR20 ;  /* 0x0000000b1f1472a4 */ /* 0x000fe4000f8e0214 */
[----:B------:R-:W-:Y:S01]  /*19c0*/  UIMAD UR28, UR4, UR14, UR28 ;  /* 0x0000000e041c72a4 */ /* 0x000fe2000f8e021c */
[----:B------:R-:W-:Y:S02]  /*19d0*/  @!UP0 UMOV UR5, UR6 ;  /* 0x0000000600058c82 */ /* 0x000fe40008000000 */
[----:B------:R-:W-:-:S12]  /*19e0*/  UIMAD UR20, UR5, UR31, UR20 ;  /* 0x0000001f051472a4 */ /* 0x000fd8000f8e0214 */
.L_x_19:
[----:B------:R-:W-:-:S09]  /*19f0*/  UISETP.NE.AND UP0, UPT, UR33, 0x1, UPT ;  /* 0x000000012100788c */ /* 0x000fd2000bf05270 */
[----:B------:R-:W-:Y:S05]  /*1a00*/  BRA.U UP0, `(.L_x_20) ;  /* 0x0000000100447547 */ /* 0x000fea000b800000 */
[----:B------:R-:W1:Y:S01]  /*1a10*/  LDCU.128 UR8, c[0x0][0xb10] ;  /* 0x00016200ff0877ac */ /* 0x000e620008000c00 */
[----:B------:R-:W2:Y:S01]  /*1a20*/  LDCU UR12, c[0x0][0xb0c] ;  /* 0x00016180ff0c77ac */ /* 0x000ea20008000800 */
[----:B------:R-:W3:Y:S01]  /*1a30*/  LDCU UR13, c[0x0][0xb20] ;  /* 0x00016400ff0d77ac */ /* 0x000ee20008000800 */
[----:B-1----:R-:W-:Y:S02]  /*1a40*/  UIMAD.WIDE.U32 UR6, UR20, UR8, URZ ;  /* 0x00000008140672a5 */ /* 0x002fe4000f8e00ff */
[----:B------:R-:W-:Y:S02]  /*1a50*/  UIMAD.WIDE.U32 UR4, UR28, UR11, URZ ;  /* 0x0000000b1c0472a5 */ /* 0x000fe4000f8e00ff */
[----:B--2---:R-:W-:Y:S02]  /*1a60*/  UISETP.NE.AND UP1, UPT, UR12, 0x1, UPT ;  /* 0x000000010c00788c */ /* 0x004fe4000bf25270 */
[----:B------:R-:W-:Y:S01]  /*1a70*/  UISETP.NE.AND UP0, UPT, UR10, 0x1, UPT ;  /* 0x000000010a00788c */ /* 0x000fe2000bf05270 */
[----:B------:R-:W-:-:S02]  /*1a80*/  UMOV UR6, UR7 ;  /* 0x0000000700067c82 */ /* 0x000fc40008000000 */
[----:B------:R-:W-:Y:S01]  /*1a90*/  UMOV UR4, UR5 ;  /* 0x0000000500047c82 */ /* 0x000fe20008000000 */
[----:B------:R-:W-:Y:S02]  /*1aa0*/  USHF.R.U32.HI UR9, URZ, UR9, UR6 ;  /* 0x00000009ff097299 */ /* 0x000fe40008011606 */
[----:B---3--:R-:W-:Y:S02]  /*1ab0*/  USHF.R.U32.HI UR4, URZ, UR13, UR4 ;  /* 0x0000000dff047299 */ /* 0x008fe40008011604 */
[----:B------:R-:W-:Y:S02]  /*1ac0*/  USEL UR5, UR20, UR9, !UP1 ;  /* 0x0000000914057287 */ /* 0x000fe4000c800000 */
[----:B------:R-:W-:-:S04]  /*1ad0*/  USEL UR4, UR28, UR4, !UP0 ;  /* 0x000000041c047287 */ /* 0x000fc8000c000000 */
[----:B------:R-:W-:Y:S02]  /*1ae0*/  UIADD3 UR6, UPT, UPT, UR5, -UR4, URZ ;  /* 0x8000000405067290 */ /* 0x000fe4000fffe0ff */
[----:B------:R-:W-:Y:S02]  /*1af0*/  UIADD3 UR4, UPT, UPT, -UR5, UR4, URZ ;  /* 0x0000000405047290 */ /* 0x000fe4000fffe1ff */
[----:B------:R-:W-:Y:S02]  /*1b00*/  UIMAD UR28, UR6, UR10, UR28 ;  /* 0x0000000a061c72a4 */ /* 0x000fe4000f8e021c */
[----:B------:R-:W-:-:S12]  /*1b10*/  UIMAD UR20, UR4, UR12, UR20 ;  /* 0x0000000c041472a4 */ /* 0x000fd8000f8e0214 */
.L_x_20:
[----:B------:R-:W-:-:S09]  /*1b20*/  UISETP.EQ.U32.AND UP0, UPT, UR34, 0x1, UPT ;  /* 0x000000012200788c */ /* 0x000fd2000bf02070 */
[----:B------:R-:W-:Y:S05]  /*1b30*/  BRA.U !UP0, `(.L_x_21) ;  /* 0x00000001080c7547 */ /* 0x000fea000b800000 */
[----:B------:R-:W-:Y:S01]  /*1b40*/  UCGABAR_WAIT ;  /* 0x0000000000007dc7 */ /* 0x000fe20008000000 */
[----:B------:R-:W-:Y:S01]  /*1b50*/  CCTL.IVALL ;  /* 0x00000000ff00798f */ /* 0x000fe20002000000 */
[----:B------:R-:W-:Y:S05]  /*1b60*/  BRA `(.L_x_22) ;  /* 0x0000000000047947 */ /* 0x000fea0003800000 */
.L_x_21:
[----:B------:R-:W-:Y:S06]  /*1b70*/  BAR.SYNC.DEFER_BLOCKING 0x0 ;  /* 0x0000000000007b1d */ /* 0x000fec0000010000 */
.L_x_22:
[----:B------:R-:W-:Y:S05]  /*1b80*/  BRA.U UP5, `(.L_x_23) ;  /* 0x0000001905447547 */ /* 0x000fea000b800000 */
[----:B------:R-:W1:Y:S01]  /*1b90*/  LDCU UR6, c[0x0][0x38c] ;  /* 0x00007180ff0677ac */ /* 0x000e620008000800 */
[----:B------:R-:W-:Y:S01]  /*1ba0*/  PLOP3.LUT P1, PT, PT, PT, UP3, 0x80, 0x8 ;  /* 0x000000000008781c */ /* 0x000fe20003f2f038 */
[----:B------:R-:W-:Y:S01]  /*1bb0*/  IMAD.MOV.U32 R12, RZ, RZ, 0x1 ;  /* 0x00000001ff0c7424 */ /* 0x000fe200078e00ff */
[----:B------:R-:W-:Y:S02]  /*1bc0*/  ISETP.NE.AND P2, PT, R0, RZ, P3 ;  /* 0x000000ff0000720c */ /* 0x000fe40001f45270 */
[----:B------:R-:W-:Y:S02]  /*1bd0*/  CS2R R10, SRZ ;  /* 0x00000000000a7805 */ /* 0x000fe4000001ff00 */
[----:B------:R-:W-:Y:S01]  /*1be0*/  PLOP3.LUT P1, PT, P1, PT, PT, 0x8, 0x80 ;  /* 0x000000000080781c */ /* 0x000fe20000f2e170 */
[----:B------:R-:W-:Y:S01]  /*1bf0*/  IMAD.MOV.U32 R9, RZ, RZ, RZ ;  /* 0x000000ffff097224 */ /* 0x000fe200078e00ff */
[----:B------:R-:W2:Y:S01]  /*1c00*/  LDCU UR41, c[0x0][0x370] ;  /* 0x00006e00ff2977ac */ /* 0x000ea20008000800 */
[----:B------:R-:W-:Y:S01]  /*1c10*/  IMAD.MOV.U32 R8, RZ, RZ, 0x1 ;  /* 0x00000001ff087424 */ /* 0x000fe200078e00ff */
[----:B------:R-:W3:Y:S01]  /*1c20*/  LDCU.64 UR30, c[0x0][0x348] ;  /* 0x00006900ff1e77ac */ /* 0x000ee20008000a00 */
[----:B------:R-:W-:Y:S01]  /*1c30*/  UIADD3 UR46, UPT, UPT, UR49, UR32, URZ ;  /* 0x00000020312e7290 */ /* 0x000fe2000fffe0ff */
[----:B------:R-:W4:Y:S01]  /*1c40*/  LDCU UR40, c[0x0][0x374] ;  /* 0x00006e80ff2877ac */ /* 0x000f220008000800 */
[----:B-1----:R-:W-:-:S02]  /*1c50*/  UIADD3 UR5, UPT, UPT, UR6, 0x3f, URZ ;  /* 0x0000003f06057890 */ /* 0x002fc4000fffe0ff */
[----:B------:R-:W-:Y:S02]  /*1c60*/  UIADD3 UR50, UPT, UPT, UR6, 0x7e, URZ ;  /* 0x0000007e06327890 */ /* 0x000fe4000fffe0ff */
[----:B------:R-:W-:Y:S01]  /*1c70*/  USHF.R.S32.HI UR4, URZ, 0x1f, UR5 ;  /* 0x0000001fff047899 */ /* 0x000fe20008011405 */
[----:B------:R-:W-:-:S03]  /*1c80*/  UMOV UR7, URZ ;  /* 0x000000ff00077c82 */ /* 0x000fc60008000000 */
[----:B------:R-:W-:Y:S02]  /*1c90*/  ULEA.HI UR4, UR4, UR5, URZ, 0x6 ;  /* 0x0000000504047291 */ /* 0x000fe4000f8f30ff */
[----:B------:R-:W-:Y:S02]  /*1ca0*/  UIADD3 UR5, UPT, UPT, UR6, -0x1, URZ ;  /* 0xffffffff06057890 */ /* 0x000fe4000fffe0ff */
[----:B------:R-:W-:Y:S02]  /*1cb0*/  USHF.R.S32.HI UR43, URZ, 0x6, UR4 ;  /* 0x00000006ff2b7899 */ /* 0x000fe40008011404 */
[----:B------:R-:W-:Y:S02]  /*1cc0*/  UISETP.GE.U32.AND UP1, UPT, UR5, -0x7f, UPT ;  /* 0xffffff810500788c */ /* 0x000fe4000bf26070 */
[----:B------:R-:W-:-:S04]  /*1cd0*/  UISETP.LT.U32.AND UP0, UPT, UR43, 0xd, UPT ;  /* 0x0000000d2b00788c */ /* 0x000fc8000bf01070 */
[----:B------:R-:W-:Y:S02]  /*1ce0*/  USEL UR42, UR43, 0xd, UP0 ;  /* 0x0000000d2b2a7887 */ /* 0x000fe40008000000 */
[----:B------:R-:W-:Y:S02]  /*1cf0*/  UISETP.NE.AND UP0, UPT, UR25, URZ, UPT ;  /* 0x000000ff1900728c */ /* 0x000fe4000bf05270 */
[----:B------:R-:W-:Y:S02]  /*1d00*/  UIADD3 UR4, UPT, UPT, UR42, -0x1, URZ ;  /* 0xffffffff2a047890 */ /* 0x000fe4000fffe0ff */
[----:B------:R-:W-:Y:S02]  /*1d10*/  @UP1 UIADD3 UR4, UPT, UPT, UR42, URZ, URZ ;  /* 0x000000ff2a041290 */ /* 0x000fe4000fffe0ff */
[----:B------:R-:W-:Y:S02]  /*1d20*/  USEL UR25, UR52, 0x2, UP0 ;  /* 0x0000000234197887 */ /* 0x000fe40008000000 */
[----:B------:R-:W-:-:S02]  /*1d30*/  UIADD3 UR48, UPT, UPT, UR43, -UR42, URZ ;  /* 0x8000002a2b307290 */ /* 0x000fc4000fffe0ff */
[----:B------:R-:W-:Y:S02]  /*1d40*/  UIADD3 UR37, UPT, UPT, UR4, 0x1, URZ ;  /* 0x0000000104257890 */ /* 0x000fe4000fffe0ff */
[----:B--234-:R-:W-:-:S12]  /*1d50*/  UIADD3 UR44, UPT, UPT, -UR4, URZ, URZ ;  /* 0x000000ff042c7290 */ /* 0x01cfd8000fffe1ff */
.L_x_43:
[----:B------:R-:W-:Y:S01]  /*1d60*/  UISETP.NE.AND UP0, UPT, UR47, URZ, UPT ;  /* 0x000000ff2f00728c */ /* 0x000fe2000bf05270 */
[----:B------:R-:W1:Y:S08]  /*1d70*/  S2UR UR47, SR_CgaCtaId ;  /* 0x00000000002f79c3 */ /* 0x000e700000008800 */
[----:B------:R-:W-:Y:S05]  /*1d80*/  BRA.U UP0, `(.L_x_24) ;  /* 0x0000000100347547 */ /* 0x000fea000b800000 */
[----:B------:R-:W2:Y:S01]  /*1d90*/  S2R R0, SR_CgaCtaId ;  /* 0x0000000000007919 */ /* 0x000ea20000008800 */
[----:B------:R-:W-:-:S04]  /*1da0*/  MOV R2, 0x400 ;  /* 0x0000040000027802 */ /* 0x000fc80000000f00 */
[----:B--2---:R-:W-:Y:S02]  /*1db0*/  LEA R0, R0, R2, 0x18 ;  /* 0x0000000200007211 */ /* 0x004fe400078ec0ff */
[----:B------:R-:W-:-:S03]  /*1dc0*/  SHF.L.U32 R2, R8, 0x1f, RZ ;  /* 0x0000001f08027819 */ /* 0x000fc600000006ff */
[----:B------:R-:W-:-:S04]  /*1dd0*/  IMAD R0, R9, 0x8, R0 ;  /* 0x0000000809007824 */ /* 0x000fc800078e0200 */
[----:B------:R-:W2:Y:S02]  /*1de0*/  SYNCS.PHASECHK.TRANS64.TRYWAIT P0, [R0+URZ+0x190], R2 ;  /* 0x00019002000075a7 */ /* 0x000ea400080011ff */
[----:B--2---:R-:W-:Y:S05]  /*1df0*/  @!P0 BRA `(.L_x_25) ;  /* 0x0000007800348947 */ /* 0x004fea0003800000 */
.L_x_159:
[----:B------:R-:W-:Y:S01]  /*1e00*/  VIADD R9, R9, 0x1 ;  /* 0x0000000109097836 */ /* 0x000fe20000000000 */
[----:B------:R2:W-:Y:S04]  /*1e10*/  SYNCS.ARRIVE.TRANS64.A1T0 RZ, [R0+URZ+0x180], RZ ;  /* 0x000180ff00ff79a7 */ /* 0x0005e800081000ff */
[----:B------:R-:W-:-:S04]  /*1e20*/  ISETP.NE.AND P0, PT, R9, 0x2, PT ;  /* 0x000000020900780c */ /* 0x000fc80003f05270 */
[----:B------:R-:W-:Y:S02]  /*1e30*/  SEL R9, R9, RZ, P0 ;  /* 0x000000ff09097207 */ /* 0x000fe40000000000 */
[----:B--2---:R-:W-:-:S04]  /*1e40*/  SEL R0, RZ, 0x1, P0 ;  /* 0x00000001ff007807 */ /* 0x004fc80000000000 */
[----:B------:R-:W-:-:S07]  /*1e50*/  LOP3.LUT R8, R8, R0, RZ, 0x3c, !PT ;  /* 0x0000000008087212 */ /* 0x000fce00078e3cff */
.L_x_24:
[----:B------:R-:W-:Y:S01]  /*1e60*/  UMOV UR6, 0x400 ;  /* 0x0000040000067882 */ /* 0x000fe20000000000 */
[----:B------:R-:W-:Y:S01]  /*1e70*/  SHF.L.U32 R0, R12, 0x1f, RZ ;  /* 0x0000001f0c007819 */ /* 0x000fe200000006ff */
[----:B-1----:R-:W-:Y:S02]  /*1e80*/  ULEA UR6, UR47, UR6, 0x18 ;  /* 0x000000062f067291 */ /* 0x002fe4000f8ec0ff */
[----:B------:R-:W-:Y:S02]  /*1e90*/  UISETP.GE.U32.AND UP0, UPT, UR50, 0x7f, UPT ;  /* 0x0000007f3200788c */ /* 0x000fe4000bf06070 */
[----:B------:R-:W-:Y:S02]  /*1ea0*/  ULEA UR4, UR7, UR6, 0x3 ;  /* 0x0000000607047291 */ /* 0x000fe4000f8e18ff */
[----:B------:R-:W-:Y:S01]  /*1eb0*/  ULEA UR10, UR28, UR49, 0x7 ;  /* 0x000000311c0a7291 */ /* 0x000fe2000f8e38ff */
[----:B------:R-:W-:-:S06]  /*1ec0*/  UMOV UR13, URZ ;  /* 0x000000ff000d7c82 */ /* 0x000fcc0008000000 */
[----:B------:R1:W2:Y:S01]  /*1ed0*/  SYNCS.PHASECHK.TRANS64.TRYWAIT P0, [UR4+0x68], R0 ;  /* 0x00006800ff0075a7 */ /* 0x0002a20008001104 */
[----:B------:R-:W-:-:S04]  /*1ee0*/  ULEA.HI UR4, UR20, UR20, URZ, 0x1 ;  /* 0x0000001414047291 */ /* 0x000fc8000f8f08ff */
[----:B------:R-:W-:-:S04]  /*1ef0*/  USHF.L.U32 UR4, UR4, 0x6, URZ ;  /* 0x0000000604047899 */ /* 0x000fc800080006ff */
[----:B------:R-:W-:-:S04]  /*1f00*/  ULOP3.LUT UR35, UR4, 0xffffff80, URZ, 0xc0, !UPT ;  /* 0xffffff8004237892 */ /* 0x000fc8000f8ec0ff */
[----:B------:R-:W-:Y:S01]  /*1f10*/  UIADD3 UR35, UPT, UPT, UR46, UR35, URZ ;  /* 0x000000232e237290 */ /* 0x000fe2000fffe0ff */
[----:B------:R-:W-:Y:S11]  /*1f20*/  BRA.U !UP0, `(.L_x_26) ;  /* 0x0000000108d87547 */ /* 0x000ff6000b800000 */
[----:B------:R-:W-:Y:S01]  /*1f30*/  UMOV UR18, UR44 ;  /* 0x0000002c00127c82 */ /* 0x000fe20008000000 */
[----:B------:R-:W-:Y:S01]  /*1f40*/  UMOV UR4, UR7 ;  /* 0x0000000700047c82 */ /* 0x000fe20008000000 */
[----:B------:R-:W-:Y:S01]  /*1f50*/  UMOV UR34, URZ ;  /* 0x000000ff00227c82 */ /* 0x000fe20008000000 */
[----:B------:R-:W-:-:S05]  /*1f60*/  UMOV UR11, UR29 ;  /* 0x0000001d000b7c82 */ /* 0x000fca0008000000 */
.L_x_32:
[----:B------:R-:W-:Y:S01]  /*1f70*/  ULEA UR33, UR4, UR6, 0x3 ;  /* 0x0000000604217291 */ /* 0x000fe2000f8e18ff */
[----:B------:R-:W-:Y:S01]  /*1f80*/  @P3 MOV R2, 0x8000 ;  /* 0x0000800000023802 */ /* 0x000fe20000000f00 */
[----:B--2-4-:R-:W-:Y:S10]  /*1f90*/  @P0 BRA `(.L_x_27) ;  /* 0x00000000000c0947 */ /* 0x014ff40003800000 */
[----:B------:R-:W-:-:S04]  /*1fa0*/  SHF.L.U32 R3, R12, 0x1f, RZ ;  /* 0x0000001f0c037819 */ /* 0x000fc800000006ff */
[----:B------:R-:W2:Y:S02]  /*1fb0*/  SYNCS.PHASECHK.TRANS64.TRYWAIT P0, [UR33+0x68], R3 ;  /* 0x00006803ff0075a7 */ /* 0x000ea40008001121 */
[----:B--2---:R-:W-:Y:S05]  /*1fc0*/  @!P0 BRA `(.L_x_28) ;  /* 0x0000007400d48947 */ /* 0x004fea0003800000 */
.L_x_27:
[----:B------:R2:W-:Y:S01]  /*1fd0*/  @P3 SYNCS.ARRIVE.TRANS64 RZ, [UR33], R2 ;  /* 0x00000002ffff39a7 */ /* 0x0005e20008000021 */
[----:B------:R-:W-:Y:S02]  /*1fe0*/  ULOP3.LUT UR5, UR25, 0x2, URZ, 0xfc, !UPT ;  /* 0x0000000219057892 */ /* 0x000fe4000f8efcff */
[----:B------:R-:W-:Y:S02]  /*1ff0*/  UIADD3 UR18, UPT, UPT, UR18, 0x1, URZ ;  /* 0x0000000112127890 */ /* 0x000fe4000fffe0ff */
[----:B------:R-:W-:Y:S02]  /*2000*/  UISETP.NE.AND UP0, UPT, UR5, 0x2, UPT ;  /* 0x000000020500788c */ /* 0x000fe4000bf05270 */
[----:B------:R-:W-:-:S07]  /*2010*/  UISETP.NE.AND UP2, UPT, UR18, 0x1, UPT ;  /* 0x000000011200788c */ /* 0x000fce000bf45270 */
[----:B------:R-:W-:Y:S05]  /*2020*/  BRA.U UP0, `(.L_x_29) ;  /* 0x0000000100047547 */ /* 0x000fea000b800000 */
[----:B------:R-:W-:Y:S05]  /*2030*/  BPT.TRAP 0x1 ;  /* 0x000000040000795c */ /* 0x000fea0000300000 */
.L_x_29:
[----:B------:R-:W-:Y:S04]  /*2040*/  BSSY.RECONVERGENT B0, `(.L_x_30) ;  /* 0x0000003000007945 */ /* 0x000fe80003800200 */
[----:B------:R-:W-:Y:S05]  /*2050*/  @!P2 BRA `(.L_x_31) ;  /* 0x000000000004a947 */ /* 0x000fea0003800000 */
[----:B------:R-:W-:Y:S05]  /*2060*/  BPT.TRAP 0x1 ;  /* 0x000000040000795c */ /* 0x000fea0000300000 */
.L_x_31:
[----:B------:R-:W-:Y:S05]  /*2070*/  BSYNC.RECONVERGENT B0 ;  /* 0x0000000000007941 */ /* 0x000fea0003800200 */
.L_x_30:
[----:B------:R-:W-:Y:S02]  /*2080*/  UIADD3 UR5, UPT, UPT, UR4, 0x1, URZ ;  /* 0x0000000104057890 */ /* 0x000fe4000fffe0ff */
[----:B------:R-:W-:Y:S02]  /*2090*/  USHF.L.U32 UR4, UR4, 0xc, URZ ;  /* 0x0000000c04047899 */ /* 0x000fe400080006ff */
[----:B------:R-:W-:Y:S02]  /*20a0*/  UISETP.NE.AND UP0, UPT, UR5, 0xd, UPT ;  /* 0x0000000d0500788c */ /* 0x000fe4000bf05270 */
[----:B------:R-:W-:Y:S02]  /*20b0*/  ULOP3.LUT UR32, UR27, UR4, URZ, 0xfc, !UPT ;  /* 0x000000041b207292 */ /* 0x000fe4000f8efcff */
[----:B------:R-:W-:Y:S02]  /*20c0*/  USEL UR8, URZ, 0x1, UP0 ;  /* 0x00000001ff087887 */ /* 0x000fe40008000000 */
[----:B------:R-:W-:-:S02]  /*20d0*/  USEL UR7, UR5, URZ, UP0 ;  /* 0x000000ff05077287 */ /* 0x000fc40008000000 */
[----:B------:R-:W-:Y:S02]  /*20e0*/  UIADD3 UR16, UP1, UPT, UR30, 0x80, URZ ;  /* 0x000000801e107890 */ /* 0x000fe4000ff3e0ff */
[----:B------:R-:W-:Y:S01]  /*20f0*/  ULEA UR5, UR7, UR6, 0x3 ;  /* 0x0000000607057291 */ /* 0x000fe2000f8e18ff */
[----:B------:R-:W-:Y:S01]  /*2100*/  LOP3.LUT R12, R12, UR8, RZ, 0x3c, !PT ;  /* 0x000000080c0c7c12 */ /* 0x000fe2000f8e3cff */
[----:B------:R-:W-:Y:S02]  /*2110*/  ULOP3.LUT UR8, UR26, UR4, URZ, 0xfc, !UPT ;  /* 0x000000041a087292 */ /* 0x000fe4000f8efcff */
[----:B------:R-:W-:Y:S01]  /*2120*/  ULEA UR32, UR32, UR6, 0x1 ;  /* 0x0000000620207291 */ /* 0x000fe2000f8e08ff */
[----:B-1----:R-:W-:Y:S01]  /*2130*/  SHF.L.U32 R0, R12, 0x1f, RZ ;  /* 0x0000001f0c007819 */ /* 0x002fe200000006ff */
[----:B------:R-:W-:Y:S02]  /*2140*/  UIADD3 UR14, UP0, UPT, UR30, 0x180, URZ ;  /* 0x000001801e0e7890 */ /* 0x000fe4000ff1e0ff */
[----:B------:R-:W-:Y:S01]  /*2150*/  ULEA UR8, UR8, UR6, 0x1 ;  /* 0x0000000608087291 */ /* 0x000fe2000f8e08ff */
[----:B------:R3:W4:Y:S01]  /*2160*/  SYNCS.PHASECHK.TRANS64.TRYWAIT P0, [UR5+0x68], R0 ;  /* 0x00006800ff0075a7 */ /* 0x0007220008001105 */
[----:B------:R-:W-:-:S02]  /*2170*/  ULOP3.LUT UR33, UR33, 0xfefffff8, URZ, 0xc0, !UPT ;  /* 0xfefffff821217892 */ /* 0x000fc4000f8ec0ff */
[----:B------:R-:W-:Y:S02]  /*2180*/  UIADD3.X UR17, UPT, UPT, URZ, UR31, URZ, UP1, !UPT ;  /* 0x0000001fff117290 */ /* 0x000fe40008ffe4ff */
[----:B------:R-:W-:Y:S02]  /*2190*/  UIADD3 UR32, UPT, UPT, UR32, 0x4300, URZ ;  /* 0x0000430020207890 */ /* 0x000fe4000fffe0ff */
[----:B------:R-:W-:Y:S02]  /*21a0*/  UPRMT UR5, URZ, 0x5410, UR24 ;  /* 0x00005410ff057896 */ /* 0x000fe40008000018 */
[----:B------:R-:W-:Y:S02]  /*21b0*/  UIADD3 UR8, UPT, UPT, UR8, 0x1e300, URZ ;  /* 0x0001e30008087890 */ /* 0x000fe4000fffe0ff */
[----:B------:R-:W-:Y:S02]  /*21c0*/  UIADD3.X UR15, UPT, UPT, URZ, UR31, URZ, UP0, !UPT ;  /* 0x0000001fff0f7290 */ /* 0x000fe400087fe4ff */
[----:B------:R-:W-:Y:S01]  /*21d0*/  UPRMT UR4, URZ, 0x5410, UR21 ;  /* 0x00005410ff047896 */ /* 0x000fe20008000015 */
[----:B------:R-:W-:Y:S01]  /*21e0*/  UMOV UR22, 0x0 ;  /* 0x0000000000167882 */ /* 0x000fe20000000000 */
[----:B------:R-:W-:Y:S01]  /*21f0*/  UMOV UR23, 0x10000000 ;  /* 0x1000000000177882 */ /* 0x000fe20000000000 */
[----:B------:R-:W-:Y:S01]  /*2200*/  UMOV UR12, UR36 ;  /* 0x00000024000c7c82 */ /* 0x000fe20008000000 */
[----:B------:R-:W-:Y:S01]  /*2210*/  UMOV UR9, UR33 ;  /* 0x0000002100097c82 */ /* 0x000fe20008000000 */
[----:B------:R1:W-:Y:S01]  /*2220*/  UTMALDG.3D.MULTICAST.2CTA [UR32], [UR16], UR5, desc[UR22] ;  /* 0x00001620100073b4 */ /* 0x0003e20008211805 */
[----:B------:R-:W-:-:S03]  /*2230*/  UMOV UR13, UR37 ;  /* 0x00000025000d7c82 */ /* 0x000fc60008000000 */
[----:B------:R2:W-:Y:S01]  /*2240*/  UTMALDG.3D.MULTICAST.2CTA [UR8], [UR14], UR4, desc[UR22] ;  /* 0x000016080e0073b4 */ /* 0x0005e20008211804 */
[----:B-1----:R-:W-:Y:S02]  /*2250*/  UIADD3 UR34, UPT, UPT, UR34, 0x40, URZ ;  /* 0x0000004022227890 */ /* 0x002fe4000fffe0ff */
[----:B--2---:R-:W-:Y:S01]  /*2260*/  UIADD3 UR11, UPT, UPT, UR11, 0x40, URZ ;  /* 0x000000400b0b7890 */ /* 0x004fe2000fffe0ff */
[----:B------:R-:W-:Y:S01]  /*2270*/  UMOV UR4, UR7 ;  /* 0x0000000700047c82 */ /* 0x000fe20008000000 */
[----:B---3--:R-:W-:Y:S10]  /*2280*/  BRA.U UP2, `(.L_x_32) ;  /* 0xfffffffd02387547 */ /* 0x008ff4000b83ffff */
.L_x_26:
[----:B------:R-:W-:Y:S01]  /*2290*/  ULEA UR4, UR7, UR6, 0x3 ;  /* 0x0000000607047291 */ /* 0x000fe2000f8e18ff */
[----:B-1----:R-:W-:Y:S01]  /*22a0*/  SHF.L.U32 R0, R12, 0x1f, RZ ;  /* 0x0000001f0c007819 */ /* 0x002fe200000006ff */
[----:B------:R-:W-:Y:S01]  /*22b0*/  @!P1 SYNCS.ARRIVE.TRANS64.A1T0 RZ, [UR6+0x118], RZ ;  /* 0x000118ffffff99a7 */ /* 0x000fe20008100006 */
[----:B------:R-:W-:-:S06]  /*22c0*/  UISETP.GT.AND UP0, UPT, UR43, UR42, UPT ;  /* 0x0000002a2b00728c */ /* 0x000fcc000bf04270 */
[----:B--2-4-:R1:W2:Y:S03]  /*22d0*/  SYNCS.PHASECHK.TRANS64.TRYWAIT P0, [UR4+0x68], R0 ;  /* 0x00006800ff0075a7 */ /* 0x0142a60008001104 */
[----:B------:R-:W-:Y:S05]  /*22e0*/  BRA.U !UP0, `(.L_x_33) ;  /* 0x0000000108d47547 */ /* 0x000fea000b800000 */
[----:B------:R-:W-:Y:S01]  /*22f0*/  UIADD3 UR28, UPT, UPT, UR48, UR13, URZ ;  /* 0x0000000d301c7290 */ /* 0x000fe2000fffe0ff */
[----:B------:R-:W-:-:S11]  /*2300*/  UMOV UR4, UR7 ;  /* 0x0000000700047c82 */ /* 0x000fd60008000000 */
.L_x_39:
[----:B------:R-:W-:Y:S01]  /*2310*/  ULEA UR17, UR4, UR6, 0x3 ;  /* 0x0000000604117291 */ /* 0x000fe2000f8e18ff */
[----:B--2---:R-:W-:Y:S01]  /*2320*/  @P3 MOV R2, 0x8000 ;  /* 0x0000800000023802 */ /* 0x004fe20000000f00 */
[----:B--2-4-:R-:W-:Y:S10]  /*2330*/  @P0 BRA `(.L_x_34) ;  /* 0x00000000000c0947 */ /* 0x014ff40003800000 */
[----:B------:R-:W-:-:S04]  /*2340*/  SHF.L.U32 R3, R12, 0x1f, RZ ;  /* 0x0000001f0c037819 */ /* 0x000fc800000006ff */
[----:B------:R-:W2:Y:S02]  /*2350*/  SYNCS.PHASECHK.TRANS64.TRYWAIT P0, [UR17+0x68], R3 ;  /* 0x00006803ff0075a7 */ /* 0x000ea40008001111 */
[----:B--2---:R-:W-:Y:S05]  /*2360*/  @!P0 BRA `(.L_x_35) ;  /* 0x0000007400048947 */ /* 0x004fea0003800000 */
.L_x_34:
[----:B------:R2:W-:Y:S01]  /*2370*/  @P3 SYNCS.ARRIVE.TRANS64 RZ, [UR17], R2 ;  /* 0x00000002ffff39a7 */ /* 0x0005e20008000011 */
[----:B------:R-:W-:-:S04]  /*2380*/  ULOP3.LUT UR5, UR25, 0x2, URZ, 0xfc, !UPT ;  /* 0x0000000219057892 */ /* 0x000fc8000f8efcff */
[----:B------:R-:W-:-:S09]  /*2390*/  UISETP.NE.AND UP0, UPT, UR5, 0x2, UPT ;  /* 0x000000020500788c */ /* 0x000fd2000bf05270 */
[----:B------:R-:W-:Y:S05]  /*23a0*/  BRA.U UP0, `(.L_x_36) ;  /* 0x0000000100047547 */ /* 0x000fea000b800000 */
[----:B------:R-:W-:Y:S05]  /*23b0*/  BPT.TRAP 0x1 ;  /* 0x000000040000795c */ /* 0x000fea0000300000 */
.L_x_36:
[----:B------:R-:W-:Y:S04]  /*23c0*/  BSSY.RECONVERGENT B0, `(.L_x_37) ;  /* 0x0000003000007945 */ /* 0x000fe80003800200 */
[----:B------:R-:W-:Y:S05]  /*23d0*/  @!P2 BRA `(.L_x_38) ;  /* 0x000000000004a947 */ /* 0x000fea0003800000 */
[----:B------:R-:W-:Y:S05]  /*23e0*/  BPT.TRAP 0x1 ;  /* 0x000000040000795c */ /* 0x000fea0000300000 */
.L_x_38:
[----:B------:R-:W-:Y:S05]  /*23f0*/  BSYNC.RECONVERGENT B0 ;  /* 0x0000000000007941 */ /* 0x000fea0003800200 */
.L_x_37:
        /* <DEDUP_REMOVED lines=9> */
[----:B------:R-:W-:Y:S02]  /*2490*/  USHF.L.U32 UR18, UR13, 0x6, URZ ;  /* 0x000000060d127899 */ /* 0x000fe400080006ff */
[----:B------:R-:W-:Y:S01]  /*24a0*/  ULOP3.LUT UR4, UR26, UR4, URZ, 0xfc, !UPT ;  /* 0x000000041a047292 */ /* 0x000fe2000f8efcff */
[----:B-1----:R-:W-:Y:S01]  /*24b0*/  SHF.L.U32 R0, R12, 0x1f, RZ ;  /* 0x0000001f0c007819 */ /* 0x002fe200000006ff */
[----:B------:R-:W-:Y:S02]  /*24c0*/  UIADD3 UR13, UPT, UPT, UR13, 0x1, URZ ;  /* 0x000000010d0d7890 */ /* 0x000fe4000fffe0ff */
[----:B------:R-:W-:Y:S01]  /*24d0*/  UIADD3 UR14, UP1, UPT, UR30, 0x80, URZ ;  /* 0x000000801e0e7890 */ /* 0x000fe2000ff3e0ff */
[----:B------:R3:W4:Y:S01]  /*24e0*/  SYNCS.PHASECHK.TRANS64.TRYWAIT P0, [UR5+0x68], R0 ;  /* 0x00006800ff0075a7 */ /* 0x0007220008001105 */
[----:B------:R-:W-:-:S02]  /*24f0*/  ULEA UR16, UR16, UR6, 0x1 ;  /* 0x0000000610107291 */ /* 0x000fc4000f8e08ff */
[----:B------:R-:W-:Y:S02]  /*2500*/  ULEA UR4, UR4, UR6, 0x1 ;  /* 0x0000000604047291 */ /* 0x000fe4000f8e08ff */
[----:B------:R-:W-:Y:S02]  /*2510*/  UIADD3.X UR23, UPT, UPT, URZ, UR31, URZ, UP0, !UPT ;  /* 0x0000001fff177290 */ /* 0x000fe400087fe4ff */
[----:B------:R-:W-:Y:S02]  /*2520*/  UISETP.NE.AND UP0, UPT, UR13, UR28, UPT ;  /* 0x0000001c0d00728c */ /* 0x000fe4000bf05270 */
[----:B------:R-:W-:Y:S02]  /*2530*/  ULOP3.LUT UR17, UR17, 0xfefffff8, URZ, 0xc0, !UPT ;  /* 0xfefffff811117892 */ /* 0x000fe4000f8ec0ff */
[----:B------:R-:W-:Y:S02]  /*2540*/  UIADD3.X UR15, UPT, UPT, URZ, UR31, URZ, UP1, !UPT ;  /* 0x0000001fff0f7290 */ /* 0x000fe40008ffe4ff */
[----:B------:R-:W-:-:S02]  /*2550*/  UIADD3 UR16, UPT, UPT, UR16, 0x4300, URZ ;  /* 0x0000430010107890 */ /* 0x000fc4000fffe0ff */
[----:B------:R-:W-:Y:S02]  /*2560*/  UPRMT UR5, URZ, 0x5410, UR24 ;  /* 0x00005410ff057896 */ /* 0x000fe40008000018 */
[----:B------:R-:W-:Y:S02]  /*2570*/  UIADD3 UR8, UPT, UPT, UR4, 0x1e300, URZ ;  /* 0x0001e30004087890 */ /* 0x000fe4000fffe0ff */
[----:B------:R-:W-:Y:S02]  /*2580*/  ULOP3.LUT UR11, UR29, UR18, URZ, 0xfc, !UPT ;  /* 0x000000121d0b7292 */ /* 0x000fe4000f8efcff */
[----:B------:R-:W-:Y:S01]  /*2590*/  UPRMT UR4, URZ, 0x5410, UR21 ;  /* 0x00005410ff047896 */ /* 0x000fe20008000015 */
[----:B------:R-:W-:Y:S01]  /*25a0*/  UMOV UR32, 0x0 ;  /* 0x0000000000207882 */ /* 0x000fe20000000000 */
[----:B------:R-:W-:Y:S01]  /*25b0*/  UMOV UR33, 0x10000000 ;  /* 0x1000000000217882 */ /* 0x000fe20000000000 */
[----:B------:R-:W-:Y:S01]  /*25c0*/  UMOV UR19, UR35 ;  /* 0x0000002300137c82 */ /* 0x000fe20008000000 */
[----:B------:R-:W-:Y:S01]  /*25d0*/  UMOV UR20, UR36 ;  /* 0x0000002400147c82 */ /* 0x000fe20008000000 */
[----:B------:R-:W-:Y:S01]  /*25e0*/  UMOV UR12, UR36 ;  /* 0x00000024000c7c82 */ /* 0x000fe20008000000 */
[----:B------:R-:W-:Y:S01]  /*25f0*/  UMOV UR9, UR17 ;  /* 0x0000001100097c82 */ /* 0x000fe20008000000 */
[----:B------:R-:W-:Y:S02]  /*2600*/  UTMALDG.3D.MULTICAST.2CTA [UR16], [UR14], UR5, desc[UR32] ;  /* 0x000020100e0073b4 */ /* 0x000fe40008211805 */
[----:B------:R1:W-:Y:S02]  /*2610*/  UTMALDG.3D.MULTICAST.2CTA [UR8], [UR22], UR4, desc[UR32] ;  /* 0x00002008160073b4 */ /* 0x0003e40008211804 */
[----:B-1----:R-:W-:Y:S01]  /*2620*/  UMOV UR4, UR7 ;  /* 0x0000000700047c82 */ /* 0x002fe20008000000 */
[----:B---3--:R-:W-:Y:S05]  /*2630*/  BRA.U UP0, `(.L_x_39) ;  /* 0xfffffffd00347547 */ /* 0x008fea000b83ffff */
.L_x_33:
[C---:B------:R-:W-:Y:S01]  /*2640*/  LEA R3, R11.reuse, UR6, 0x3 ;  /* 0x000000060b037c11 */ /* 0x040fe2000f8e18ff */
[----:B------:R-:W-:Y:S01]  /*2650*/  NOP ;  /* 0x0000000000007918 */ /* 0x000fe20000000000 */
[----:B-1----:R-:W-:Y:S02]  /*2660*/  SHF.L.U32 R0, R10, 0x1f, RZ ;  /* 0x0000001f0a007819 */ /* 0x002fe400000006ff */
[----:B------:R-:W-:Y:S02]  /*2670*/  LEA R4, R11, UR6, 0x4 ;  /* 0x000000060b047c11 */ /* 0x000fe4000f8e20ff */
[----:B--2-4-:R-:W1:Y:S02]  /*2680*/  SYNCS.PHASECHK.TRANS64.TRYWAIT P0, [R3+URZ+0x120], R0 ;  /* 0x00012000030075a7 */ /* 0x014e6400080011ff */
[----:B-1----:R-:W-:Y:S05]  /*2690*/  @!P0 BRA `(.L_x_40) ;  /* 0x0000007000508947 */ /* 0x002fea0003800000 */
.L_x_162:
[----:B------:R-:W2:Y:S01]  /*26a0*/  LDS.128 R4, [R4+0x1b0] ;  /* 0x0001b00004047984 */ /* 0x000ea20000000c00 */
[----:B------:R-:W-:Y:S01]  /*26b0*/  UISETP.GE.AND UP0, UPT, UR45, 0x1, UPT ;  /* 0x000000012d00788c */ /* 0x000fe2000bf06270 */
[----:B------:R-:W-:Y:S01]  /*26c0*/  @!PT LDS RZ, [RZ] ;  /* 0x00000000fffff984 */ /* 0x000fe20000000800 */
[----:B------:R-:W-:Y:S01]  /*26d0*/  @!PT LDS RZ, [RZ] ;  /* 0x00000000fffff984 */ /* 0x000fe20000000800 */
[----:B------:R-:W-:Y:S01]  /*26e0*/  @!PT LDS RZ, [RZ] ;  /* 0x00000000fffff984 */ /* 0x000fe20000000800 */
[----:B------:R-:W-:Y:S01]  /*26f0*/  @!PT LDS RZ, [RZ] ;  /* 0x00000000fffff984 */ /* 0x000fe20000000800 */
[----:B------:R3:W-:Y:S06]  /*2700*/  MEMBAR.ALL.CTA ;  /* 0x0000000000007992 */ /* 0x0007ec0000008000 */
[----:B---3--:R-:W3:Y:S01]  /*2710*/  FENCE.VIEW.ASYNC.S ;  /* 0x00000000000073c6 */ /* 0x008ee20000000000 */
[----:B--2---:R-:W-:-:S13]  /*2720*/  LOP3.LUT P0, RZ, R6, 0x1, RZ, 0xc0, !PT ;  /* 0x0000000106ff7812 */ /* 0x004fda000780c0ff */
[----:B---3--:R-:W-:Y:S01]  /*2730*/  VOTEU.ANY UP1, P0 ;  /* 0x0000000000ff7886 */ /* 0x008fe20000020100 */
[----:B------:R-:W-:-:S13]  /*2740*/  PLOP3.LUT P0, PT, PT, PT, UP1, 0x80, 0x8 ;  /* 0x000000000008781c */ /* 0x000fda0003f0f018 */
[----:B-1----:R-:W-:Y:S02]  /*2750*/  @P0 LOP3.LUT R0, R5, 0xffff, RZ, 0xc0, !PT ;  /* 0x0000ffff05000812 */ /* 0x002fe400078ec0ff */
[----:B------:R-:W-:Y:S02]  /*2760*/  @P0 MOV R2, R4 ;  /* 0x0000000400020202 */ /* 0x000fe40000000f00 */
[----:B------:R-:W-:Y:S01]  /*2770*/  @P0 R2UR UR5, R0 ;  /* 0x00000000000502ca */ /* 0x000fe200000e0000 */
[----:B------:R-:W-:Y:S01]  /*2780*/  VIADD R0, R3, 0x130 ;  /* 0x0000013003007836 */ /* 0x000fe20000000000 */
[----:B------:R-:W-:Y:S02]  /*2790*/  @P0 SHF.R.U32.HI R4, RZ, 0x10, R5 ;  /* 0x00000010ff040819 */ /* 0x000fe40000011605 */
[----:B------:R-:W-:Y:S02]  /*27a0*/  @P0 R2UR UR8, R2 ;  /* 0x00000000020802ca */ /* 0x000fe400000e0000 */
[----:B------:R-:W-:-:S02]  /*27b0*/  PRMT R0, RZ, 0x654, R0 ;  /* 0x00000654ff007816 */ /* 0x000fc40000000000 */
[----:B------:R-:W-:Y:S02]  /*27c0*/  @P0 R2UR UR4, R4 ;  /* 0x00000000040402ca */ /* 0x000fe400000e0000 */
[----:B------:R1:W-:Y:S03]  /*27d0*/  SYNCS.ARRIVE.TRANS64.RED.A1T0 RZ, [R0+URZ], RZ ;  /* 0x000000ff00ff79a7 */ /* 0x0003e600081004ff */
[----:B------:R-:W-:-:S04]  /*27e0*/  @UP1 UMOV UR38, UR5 ;  /* 0x0000000500261c82 */ /* 0x000fc80008000000 */
[----:B------:R-:W-:-:S04]  /*27f0*/  @UP1 UMOV UR39, UR8 ;  /* 0x0000000800271c82 */ /* 0x000fc80008000000 */
[----:B------:R-:W-:Y:S01]  /*2800*/  @UP1 UMOV UR36, UR4 ;  /* 0x0000000400241c82 */ /* 0x000fe20008000000 */
[----:B------:R-:W-:Y:S05]  /*2810*/  BRA.U !UP0, `(.L_x_41) ;  /* 0x0000000108d47547 */ /* 0x000fea000b800000 */
[----:B------:R-:W2:Y:S01]  /*2820*/  LDCU.128 UR12, c[0x0][0xb10] ;  /* 0x00016200ff0c77ac */ /* 0x000ea20008000c00 */
[----:B------:R-:W3:Y:S01]  /*2830*/  LDCU UR28, c[0x0][0xb20] ;  /* 0x00016400ff1c77ac */ /* 0x000ee20008000800 */
[----:B------:R-:W4:Y:S01]  /*2840*/  LDCU UR20, c[0x0][0xb0c] ;  /* 0x00016180ff1477ac */ /* 0x000f220008000800 */
[----:B------:R-:W1:Y:S01]  /*2850*/  LDCU.64 UR10, c[0x0][0xb28] ;  /* 0x00016500ff0a77ac */ /* 0x000e620008000a00 */
[----:B------:R-:W-:Y:S02]  /*2860*/  UISETP.NE.AND UP3, UPT, UR45, 0x1, UPT ;  /* 0x000000012d00788c */ /* 0x000fe4000bf65270 */
[----:B--2---:R-:W-:Y:S02]  /*2870*/  UIMAD.WIDE.U32 UR8, UR40, UR15, URZ ;  /* 0x0000000f280872a5 */ /* 0x004fe4000f8e00ff */
[----:B------:R-:W-:Y:S02]  /*2880*/  UIMAD.WIDE.U32 UR4, UR41, UR12, URZ ;  /* 0x0000000c290472a5 */ /* 0x000fe4000f8e00ff */
[----:B------:R-:W-:-:S02]  /*2890*/  UISETP.NE.AND UP0, UPT, UR14, 0x1, UPT ;  /* 0x000000010e00788c */ /* 0x000fc4000bf05270 */
[----:B------:R-:W-:Y:S01]  /*28a0*/  UIMAD.WIDE.U32 UR22, UR38, UR15, URZ ;  /* 0x0000000f261672a5 */ /* 0x000fe2000f8e00ff */
[----:B------:R-:W-:Y:S02]  /*28b0*/  UMOV UR8, UR9 ;  /* 0x0000000900087c82 */ /* 0x000fe40008000000 */
[----:B------:R-:W-:Y:S01]  /*28c0*/  UMOV UR4, UR5 ;  /* 0x0000000500047c82 */ /* 0x000fe20008000000 */
[----:B---3--:R-:W-:Y:S02]  /*28d0*/  USHF.R.U32.HI UR8, URZ, UR28, UR8 ;  /* 0x0000001cff087299 */ /* 0x008fe40008011608 */
[----:B----4-:R-:W-:Y:S02]  /*28e0*/  UISETP.NE.AND UP2, UPT, UR20, 0x1, UPT ;  /* 0x000000011400788c */ /* 0x010fe4000bf45270 */
[----:B------:R-:W-:Y:S02]  /*28f0*/  USHF.R.U32.HI UR4, URZ, UR13, UR4 ;  /* 0x0000000dff047299 */ /* 0x000fe40008011604 */
[----:B------:R-:W-:-:S02]  /*2900*/  USEL UR5, UR40, UR8, !UP0 ;  /* 0x0000000828057287 */ /* 0x000fc4000c000000 */
[----:B------:R-:W-:Y:S02]  /*2910*/  USEL UR8, UR41, UR4, !UP2 ;  /* 0x0000000429087287 */ /* 0x000fe4000d000000 */
[----:B-1----:R-:W-:Y:S01]  /*2920*/  UIMAD.WIDE.U32 UR16, UR5, UR10, URZ ;  /* 0x0000000a051072a5 */ /* 0x002fe2000f8e00ff */
[----:B------:R-:W-:Y:S01]  /*2930*/  UMOV UR4, UR23 ;  /* 0x0000001700047c82 */ /* 0x000fe20008000000 */
[----:B------:R-:W-:Y:S02]  /*2940*/  UIMAD.WIDE.U32 UR18, UR39, UR12, URZ ;  /* 0x0000000c271272a5 */ /* 0x000fe4000f8e00ff */
[----:B------:R-:W-:-:S03]  /*2950*/  UIMAD.WIDE.U32 UR22, UR8, UR10, URZ ;  /* 0x0000000a081672a5 */ /* 0x000fc6000f8e00ff */
[----:B------:R-:W-:Y:S01]  /*2960*/  UMOV UR16, UR17 ;  /* 0x0000001100107c82 */ /* 0x000fe20008000000 */
[----:B------:R-:W-:Y:S02]  /*2970*/  USHF.R.U32.HI UR4, URZ, UR28, UR4 ;  /* 0x0000001cff047299 */ /* 0x000fe40008011604 */
[----:B------:R-:W-:Y:S01]  /*2980*/  @UP3 USHF.R.U32.HI UR5, URZ, UR11, UR16 ;  /* 0x0000000bff053299 */ /* 0x000fe20008011610 */
[----:B------:R-:W-:Y:S01]  /*2990*/  UMOV UR18, UR19 ;  /* 0x0000001300127c82 */ /* 0x000fe20008000000 */
[----:B------:R-:W-:Y:S01]  /*29a0*/  UMOV UR22, UR23 ;  /* 0x0000001700167c82 */ /* 0x000fe20008000000 */
[----:B------:R-:W-:Y:S02]  /*29b0*/  USHF.R.U32.HI UR13, URZ, UR13, UR18 ;  /* 0x0000000dff0d7299 */ /* 0x000fe40008011612 */
[----:B------:R-:W-:Y:S02]  /*29c0*/  USEL UR4, UR38, UR4, !UP0 ;  /* 0x0000000426047287 */ /* 0x000fe4000c000000 */
[----:B------:R-:W-:-:S02]  /*29d0*/  @UP3 USHF.R.U32.HI UR8, URZ, UR11, UR22 ;  /* 0x0000000bff083299 */ /* 0x000fc40008011616 */
[----:B------:R-:W-:Y:S02]  /*29e0*/  UIMAD UR9, UR45, UR5, URZ ;  /* 0x000000052d0972a4 */ /* 0x000fe4000f8e02ff */
[----:B------:R-:W-:Y:S02]  /*29f0*/  USEL UR5, UR39, UR13, !UP2 ;  /* 0x0000000d27057287 */ /* 0x000fe4000d000000 */
[----:B------:R-:W-:Y:S02]  /*2a00*/  UIMAD UR12, UR45, UR8, URZ ;  /* 0x000000082d0c72a4 */ /* 0x000fe4000f8e02ff */
[----:B------:R-:W-:Y:S02]  /*2a10*/  UISETP.GE.AND UP0, UPT, UR4, UR9, UPT ;  /* 0x000000090400728c */ /* 0x000fe4000bf06270 */
[----:B------:R-:W-:Y:S02]  /*2a20*/  UIMAD.WIDE.U32 UR16, UR4, UR10, URZ ;  /* 0x0000000a041072a5 */ /* 0x000fe4000f8e00ff */
[----:B------:R-:W-:-:S02]  /*2a30*/  UISETP.GE.OR UP0, UPT, UR5, UR12, UP0 ;  /* 0x0000000c0500728c */ /* 0x000fc40008706670 */
        /* <DEDUP_REMOVED lines=19> */
.L_x_41:
[----:B------:R-:W2:Y:S02]  /*2b70*/  LDCU UR4, c[0x0][0xb30] ;  /* 0x00016600ff0477ac */ /* 0x000ea40008000800 */
[----:B--2---:R-:W-:-:S09]  /*2b80*/  UISETP.NE.AND UP0, UPT, UR4, 0x1, UPT ;  /* 0x000000010400788c */ /* 0x004fd2000bf05270 */
[----:B------:R-:W-:Y:S05]  /*2b90*/  BRA.U UP0, `(.L_x_42) ;  /* 0x0000000100447547 */ /* 0x000fea000b800000 */
[----:B------:R-:W2:Y:S01]  /*2ba0*/  LDCU.128 UR12, c[0x0][0xb10] ;  /* 0x00016200ff0c77ac */ /* 0x000ea20008000c00 */
[----:B------:R-:W3:Y:S01]  /*2bb0*/  LDCU UR10, c[0x0][0xb0c] ;  /* 0x00016180ff0a77ac */ /* 0x000ee20008000800 */
[----:B------:R-:W4:Y:S01]  /*2bc0*/  LDCU UR11, c[0x0][0xb20] ;  /* 0x00016400ff0b77ac */ /* 0x000f220008000800 */
[----:B--2---:R-:W-:Y:S02]  /*2bd0*/  UIMAD.WIDE.U32 UR8, UR39, UR12, URZ ;  /* 0x0000000c270872a5 */ /* 0x004fe4000f8e00ff */
[----:B------:R-:W-:Y:S02]  /*2be0*/  UIMAD.WIDE.U32 UR4, UR38, UR15, URZ ;  /* 0x0000000f260472a5 */ /* 0x000fe4000f8e00ff */
[----:B---3--:R-:W-:Y:S02]  /*2bf0*/  UISETP.NE.AND UP2, UPT, UR10, 0x1, UPT ;  /* 0x000000010a00788c */ /* 0x008fe4000bf45270 */
[----:B------:R-:W-:Y:S01]  /*2c00*/  UISETP.NE.AND UP0, UPT, UR14, 0x1, UPT ;  /* 0x000000010e00788c */ /* 0x000fe2000bf05270 */
[----:B------:R-:W-:-:S02]  /*2c10*/  UMOV UR8, UR9 ;  /* 0x0000000900087c82 */ /* 0x000fc40008000000 */
[----:B------:R-:W-:Y:S01]  /*2c20*/  UMOV UR4, UR5 ;  /* 0x0000000500047c82 */ /* 0x000fe20008000000 */
[----:B------:R-:W-:Y:S02]  /*2c30*/  USHF.R.U32.HI UR13, URZ, UR13, UR8 ;  /* 0x0000000dff0d7299 */ /* 0x000fe40008011608 */
[----:B----4-:R-:W-:Y:S02]  /*2c40*/  USHF.R.U32.HI UR4, URZ, UR11, UR4 ;  /* 0x0000000bff047299 */ /* 0x010fe40008011604 */
[----:B------:R-:W-:Y:S02]  /*2c50*/  USEL UR5, UR39, UR13, !UP2 ;  /* 0x0000000d27057287 */ /* 0x000fe4000d000000 */
[----:B------:R-:W-:-:S04]  /*2c60*/  USEL UR4, UR38, UR4, !UP0 ;  /* 0x0000000426047287 */ /* 0x000fc8000c000000 */
[----:B------:R-:W-:Y:S02]  /*2c70*/  UIADD3 UR8, UPT, UPT, UR5, -UR4, URZ ;  /* 0x8000000405087290 */ /* 0x000fe4000fffe0ff */
[----:B------:R-:W-:Y:S02]  /*2c80*/  UIADD3 UR4, UPT, UPT, -UR5, UR4, URZ ;  /* 0x0000000405047290 */ /* 0x000fe4000fffe1ff */
[----:B------:R-:W-:Y:S02]  /*2c90*/  UIMAD UR38, UR8, UR14, UR38 ;  /* 0x0000000e082672a4 */ /* 0x000fe4000f8e0226 */
[----:B------:R-:W-:-:S12]  /*2ca0*/  UIMAD UR39, UR4, UR10, UR39 ;  /* 0x0000000a042772a4 */ /* 0x000fd8000f8e0227 */
.L_x_42:
[----:B------:R-:W-:Y:S01]  /*2cb0*/  VIADD R11, R11, 0x1 ;  /* 0x000000010b0b7836 */ /* 0x000fe20000000000 */
[----:B------:R-:W-:Y:S01]  /*2cc0*/  R2UR UR4, R52 ;  /* 0x00000000340472ca */ /* 0x000fe200000e0000 */
[----:B------:R-:W-:Y:S01]  /*2cd0*/  UIADD3 UR20, UPT, UPT, UR39, UR63, URZ ;  /* 0x0000003f27147290 */ /* 0x000fe2000fffe0ff */
[----:B------:R-:W-:Y:S02]  /*2ce0*/  PLOP3.LUT P1, PT, PT, PT, PT, 0x80, 0x8 ;  /* 0x000000000008781c */ /* 0x000fe40003f2f070 */
[----:B------:R-:W-:-:S04]  /*2cf0*/  ISETP.NE.AND P0, PT, R11, 0x2, PT ;  /* 0x000000020b00780c */ /* 0x000fc80003f05270 */
[----:B-1----:R-:W-:Y:S02]  /*2d00*/  SEL R0, RZ, 0x1, P0 ;  /* 0x00000001ff007807 */ /* 0x002fe40000000000 */
[----:B------:R-:W-:Y:S02]  /*2d10*/  SEL R11, R11, RZ, P0 ;  /* 0x000000ff0b0b7207 */ /* 0x000fe40000000000 */
[----:B------:R-:W-:Y:S01]  /*2d20*/  LOP3.LUT R10, R10, R0, RZ, 0x3c, !PT ;  /* 0x000000000a0a7212 */ /* 0x000fe200078e3cff */
[----:B------:R-:W-:Y:S01]  /*2d30*/  UIADD3 UR28, UPT, UPT, UR38, UR4, URZ ;  /* 0x00000004261c7290 */ /* 0x000fe2000fffe0ff */
[----:B------:R-:W-:Y:S11]  /*2d40*/  BRA.U UP1, `(.L_x_43) ;  /* 0xfffffff101047547 */ /* 0x000ff6000b83ffff */
[----:B------:R-:W-:Y:S01]  /*2d50*/  UIADD3 UR8, UPT, UPT, UR6, 0x68, URZ ;  /* 0x0000006806087890 */ /* 0x000fe2000fffe0ff */
[----:B------:R-:W-:-:S03]  /*2d60*/  SHF.L.U32 R2, R12, 0x1f, RZ ;  /* 0x0000001f0c027819 */ /* 0x000fc600000006ff */
[----:B------:R-:W-:-:S09]  /*2d70*/  ULEA UR4, UR7, UR8, 0x3 ;  /* 0x0000000807047291 */ /* 0x000fd2000f8e18ff */
[----:B------:R-:W1:Y:S02]  /*2d80*/  SYNCS.PHASECHK.TRANS64.TRYWAIT P0, [UR4], R2 ;  /* 0x00000002ff0075a7 */ /* 0x000e640008001104 */
[----:B-1----:R-:W-:Y:S05]  /*2d90*/  @!P0 BRA `(.L_x_44) ;  /* 0x0000006800a48947 */ /* 0x002fea0003800000 */
.L_x_164:
[----:B------:R-:W-:-:S04]  /*2da0*/  UIADD3 UR4, UPT, UPT, UR7, 0x1, URZ ;  /* 0x0000000107047890 */ /* 0x000fc8000fffe0ff */
[----:B------:R-:W-:-:S04]  /*2db0*/  UISETP.NE.AND UP0, UPT, UR4, 0xd, UPT ;  /* 0x0000000d0400788c */ /* 0x000fc8000bf05270 */
[----:B------:R-:W-:Y:S02]  /*2dc0*/  USEL UR6, URZ, 0x1, UP0 ;  /* 0x00000001ff067887 */ /* 0x000fe40008000000 */
[----:B------:R-:W-:-:S04]  /*2dd0*/  USEL UR4, UR4, URZ, UP0 ;  /* 0x000000ff04047287 */ /* 0x000fc80008000000 */
[----:B------:R-:W-:Y:S01]  /*2de0*/  ULEA UR5, UR4, UR8, 0x3 ;  /* 0x0000000804057291 */ /* 0x000fe2000f8e18ff */
[----:B-1----:R-:W-:-:S04]  /*2df0*/  LOP3.LUT R2, R12, UR6, RZ, 0x3c, !PT ;  /* 0x000000060c027c12 */ /* 0x002fc8000f8e3cff */
[----:B------:R-:W-:-:S04]  /*2e00*/  SHF.L.U32 R3, R2, 0x1f, RZ ;  /* 0x0000001f02037819 */ /* 0x000fc800000006ff */
[----:B------:R-:W1:Y:S02]  /*2e10*/  SYNCS.PHASECHK.TRANS64.TRYWAIT P0, [UR5], R3 ;  /* 0x00000003ff0075a7 */ /* 0x000e640008001105 */
[----:B-1----:R-:W-:Y:S05]  /*2e20*/  @!P0 BRA `(.L_x_45) ;  /* 0x0000006800988947 */ /* 0x002fea0003800000 */
.L_x_166:
[----:B------:R-:W-:-:S04]  /*2e30*/  UIADD3 UR4, UPT, UPT, UR4, 0x1, URZ ;  /* 0x0000000104047890 */ /* 0x000fc8000fffe0ff */
[----:B------:R-:W-:-:S04]  /*2e40*/  UISETP.NE.AND UP0, UPT, UR4, 0xd, UPT ;  /* 0x0000000d0400788c */ /* 0x000fc8000bf05270 */
[----:B------:R-:W-:Y:S02]  /*2e50*/  USEL UR6, URZ, 0x1, UP0 ;  /* 0x00000001ff067887 */ /* 0x000fe40008000000 */
[----:B------:R-:W-:-:S04]  /*2e60*/  USEL UR4, UR4, URZ, UP0 ;  /* 0x000000ff04047287 */ /* 0x000fc80008000000 */
[----:B------:R-:W-:Y:S01]  /*2e70*/  ULEA UR5, UR4, UR8, 0x3 ;  /* 0x0000000804057291 */ /* 0x000fe2000f8e18ff */
[----:B------:R-:W-:-:S04]  /*2e80*/  LOP3.LUT R2, R2, UR6, RZ, 0x3c, !PT ;  /* 0x0000000602027c12 */ /* 0x000fc8000f8e3cff */
[----:B-1----:R-:W-:-:S04]  /*2e90*/  SHF.L.U32 R3, R2, 0x1f, RZ ;  /* 0x0000001f02037819 */ /* 0x002fc800000006ff */
[----:B------:R-:W1:Y:S02]  /*2ea0*/  SYNCS.PHASECHK.TRANS64.TRYWAIT P0, [UR5], R3 ;  /* 0x00000003ff0075a7 */ /* 0x000e640008001105 */
[----:B-1----:R-:W-:Y:S05]  /*2eb0*/  @!P0 BRA `(.L_x_46) ;  /* 0x00000068008c8947 */ /* 0x002fea0003800000 */
.L_x_168:
        /* <DEDUP_REMOVED lines=9> */
.L_x_170:
        /* <DEDUP_REMOVED lines=9> */
.L_x_172:
        /* <DEDUP_REMOVED lines=9> */
.L_x_174:
        /* <DEDUP_REMOVED lines=9> */
.L_x_176:
        /* <DEDUP_REMOVED lines=9> */
.L_x_178:
        /* <DEDUP_REMOVED lines=9> */
.L_x_180:
        /* <DEDUP_REMOVED lines=9> */
.L_x_182:
        /* <DEDUP_REMOVED lines=9> */
.L_x_184:
        /* <DEDUP_REMOVED lines=9> */
.L_x_186:
[----:B------:R-:W-:-:S04]  /*33d0*/  UIADD3 UR4, UPT, UPT, UR4, 0x1, URZ ;  /* 0x0000000104047890 */ /* 0x000fc8000fffe0ff */
[----:B------:R-:W-:-:S04]  /*33e0*/  UISETP.NE.AND UP0, UPT, UR4, 0xd, UPT ;  /* 0x0000000d0400788c */ /* 0x000fc8000bf05270 */
[----:B------:R-:W-:Y:S02]  /*33f0*/  USEL UR5, URZ, 0x1, UP0 ;  /* 0x00000001ff057887 */ /* 0x000fe40008000000 */
[----:B------:R-:W-:-:S04]  /*3400*/  USEL UR4, UR4, URZ, UP0 ;  /* 0x000000ff04047287 */ /* 0x000fc80008000000 */
[----:B------:R-:W-:Y:S01]  /*3410*/  ULEA UR4, UR4, UR8, 0x3 ;  /* 0x0000000804047291 */ /* 0x000fe2000f8e18ff */
[----:B------:R-:W-:-:S04]  /*3420*/  LOP3.LUT R2, R2, UR5, RZ, 0x3c, !PT ;  /* 0x0000000502027c12 */ /* 0x000fc8000f8e3cff */
[----:B------:R-:W-:Y:S01]  /*3430*/  SHF.L.U32 R2, R2, 0x1f, RZ ;  /* 0x0000001f02027819 */ /* 0x000fe200000006ff */
[----:B-1----:R-:W-:-:S07]  /*3440*/  IMAD.U32 R0, RZ, RZ, UR4 ;  /* 0x00000004ff007e24 */ /* 0x002fce000f8e00ff */
.L_x_56:
[----:B-1----:R1:W2:Y:S02]  /*3450*/  SYNCS.PHASECHK.TRANS64.TRYWAIT P0, [R0+URZ], R2 ;  /* 0x00000002000075a7 */ /* 0x0022a400080011ff */
[----:B--2---:R-:W-:Y:S05]  /*3460*/  @!P0 NANOSLEEP.SYNCS 0x989680 ;  /* 0x009896800000895d */ /* 0x004fea0003900000 */
[----:B------:R-:W2:Y:S02]  /*3470*/  @!P0 SYNCS.PHASECHK.TRANS64 P0, [R0+URZ], R2 ;  /* 0x00000002000085a7 */ /* 0x000ea400080010ff */
[----:B--2---:R-:W-:Y:S05]  /*3480*/  @P0 EXIT ;  /* 0x000000000000094d */ /* 0x004fea0003800000 */
[----:B------:R-:W-:Y:S05]  /*3490*/  BRA `(.L_x_56) ;  /* 0xfffffffc00ec7947 */ /* 0x000fea000383ffff */
.L_x_23:
[----:B------:R-:W-:-:S04]  /*34a0*/  UISETP.NE.AND UP0, UPT, UR47, URZ, UPT ;  /* 0x000000ff2f00728c */ /* 0x000fc8000bf05270 */
[----:B------:R-:W-:-:S09]  /*34b0*/  UISETP.NE.OR UP0, UPT, UR25, 0x1, UP0 ;  /* 0x000000011900788c */ /* 0x000fd20008705670 */
[----:B------:R-:W-:Y:S05]  /*34c0*/  BRA.U UP0, `(.L_x_57) ;  /* 0x0000000500487547 */ /* 0x000fea000b800000 */
[----:B------:R-:W-:Y:S01]  /*34d0*/  ISETP.GE.U32.AND P2, PT, R0, 0x10, PT ;  /* 0x000000100000780c */ /* 0x000fe20003f46070 */
[----:B------:R-:W-:Y:S01]  /*34e0*/  IMAD.MOV.U32 R12, RZ, RZ, 0x1 ;  /* 0x00000001ff0c7424 */ /* 0x000fe200078e00ff */
[----:B------:R-:W-:Y:S02]  /*34f0*/  CS2R R10, SRZ ;  /* 0x00000000000a7805 */ /* 0x000fe4000001ff00 */
[----:B------:R-:W-:Y:S01]  /*3500*/  CS2R R8, SRZ ;  /* 0x0000000000087805 */ /* 0x000fe2000001ff00 */
[----:B------:R-:W-:Y:S01]  /*3510*/  UMOV UR6, 0x400 ;  /* 0x0000040000067882 */ /* 0x000fe20000000000 */
[----:B------:R-:W-:Y:S01]  /*3520*/  UMOV UR5, URZ ;  /* 0x000000ff00057c82 */ /* 0x000fe20008000000 */
[----:B------:R-:W-:-:S12]  /*3530*/  ULEA UR6, UR47, UR6, 0x18 ;  /* 0x000000062f067291 */ /* 0x000fd8000f8ec0ff */
.L_x_61:
[----:B------:R-:W-:Y:S02]  /*3540*/  LEA R2, R8, UR6, 0x3 ;  /* 0x0000000608027c11 */ /* 0x000fe4000f8e18ff */
[----:B------:R-:W-:-:S03]  /*3550*/  SHF.L.U32 R4, R9, 0x1f, RZ ;  /* 0x0000001f09047819 */ /* 0x000fc600000006ff */
[----:B------:R-:W-:Y:S01]  /*3560*/  VIADD R5, R2, 0x190 ;  /* 0x0000019002057836 */ /* 0x000fe20000000000 */
[----:B------:R-:W1:Y:S02]  /*3570*/  SYNCS.PHASECHK.TRANS64.TRYWAIT P0, [R2+URZ+0x180], R4 ;  /* 0x00018004020075a7 */ /* 0x000e6400080011ff */
[----:B-1----:R-:W-:Y:S05]  /*3580*/  @!P0 BRA `(.L_x_58) ;  /* 0x0000006400c88947 */ /* 0x002fea0003800000 */
.L_x_187:
[----:B------:R-:W-:Y:S01]  /*3590*/  ULEA UR4, UR5, UR6, 0x3 ;  /* 0x0000000605047291 */ /* 0x000fe2000f8e18ff */
[----:B-1----:R-:W-:Y:S01]  /*35a0*/  PRMT R2, RZ, 0x654, R5 ;  /* 0x00000654ff027816 */ /* 0x002fe20000000005 */
[----:B------:R-:W-:Y:S01]  /*35b0*/  @!P2 IMAD.MOV.U32 R4, RZ, RZ, 0x10 ;  /* 0x00000010ff04a424 */ /* 0x000fe200078e00ff */
[----:B------:R-:W-:Y:S01]  /*35c0*/  SHF.L.U32 R5, R12, 0x1f, RZ ;  /* 0x0000001f0c057819 */ /* 0x000fe200000006ff */
[----:B------:R-:W-:Y:S01]  /*35d0*/  UIADD3 UR7, UPT, UPT, UR4, 0x120, URZ ;  /* 0x0000012004077890 */ /* 0x000fe2000fffe0ff */
[----:B------:R1:W-:Y:S05]  /*35e0*/  SYNCS.ARRIVE.TRANS64.RED.A1T0 RZ, [R2+URZ], RZ ;  /* 0x000000ff02ff79a7 */ /* 0x0003ea00081004ff */
[----:B------:R-:W-:Y:S01]  /*35f0*/  IMAD.U32 R6, RZ, RZ, UR7 ;  /* 0x00000007ff067e24 */ /* 0x000fe2000f8e00ff */
[----:B------:R-:W2:Y:S04]  /*3600*/  SYNCS.PHASECHK.TRANS64.TRYWAIT P0, [UR4+0x130], R5 ;  /* 0x00013005ff0075a7 */ /* 0x000ea80008001104 */
[----:B------:R-:W-:Y:S01]  /*3610*/  PRMT R6, R0, 0x654, R6 ;  /* 0x0000065400067816 */ /* 0x000fe20000000006 */
[----:B-12---:R-:W-:Y:S06]  /*3620*/  @!P0 BRA `(.L_x_59) ;  /* 0x0000006400b48947 */ /* 0x006fec0003800000 */
.L_x_189:
[----:B------:R-:W-:Y:S01]  /*3630*/  ULEA UR8, UR5, UR6, 0x4 ;  /* 0x0000000605087291 */ /* 0x000fe2000f8e20ff */
[----:B------:R-:W-:Y:S01]  /*3640*/  SEL R3, R6, R3, !P2 ;  /* 0x0000000306037207 */ /* 0x000fe20005000000 */
[----:B------:R-:W-:Y:S01]  /*3650*/  UIADD3 UR9, UPT, UPT, UR4, 0x120, URZ ;  /* 0x0000012004097890 */ /* 0x000fe2000fffe0ff */
[----:B-1----:R-:W-:Y:S01]  /*3660*/  LEA R2, R11, UR6, 0x3 ;  /* 0x000000060b027c11 */ /* 0x002fe2000f8e18ff */
[----:B------:R-:W-:Y:S01]  /*3670*/  UIADD3 UR8, UPT, UPT, UR8, 0x1b0, URZ ;  /* 0x000001b008087890 */ /* 0x000fe2000fffe0ff */
[----:B------:R1:W-:Y:S01]  /*3680*/  @!P2 SYNCS.ARRIVE.TRANS64.RED RZ, [R3+URZ], R4 ;  /* 0x0000000403ffa9a7 */ /* 0x0003e200080004ff */
[----:B------:R-:W-:Y:S01]  /*3690*/  UIADD3 UR4, UPT, UPT, UR5, 0x1, URZ ;  /* 0x0000000105047890 */ /* 0x000fe2000fffe0ff */
[----:B------:R-:W-:-:S03]  /*36a0*/  VIADD R8, R8, 0x1 ;  /* 0x0000000108087836 */ /* 0x000fc60000000000 */
[----:B------:R-:W-:Y:S02]  /*36b0*/  UISETP.NE.AND UP0, UPT, UR4, 0x2, UPT ;  /* 0x000000020400788c */ /* 0x000fe4000bf05270 */
[----:B------:R-:W-:Y:S01]  /*36c0*/  ISETP.NE.AND P0, PT, R8, 0x2, PT ;  /* 0x000000020800780c */ /* 0x000fe20003f05270 */
[----:B------:R-:W-:Y:S06]  /*36d0*/  UGETNEXTWORKID.BROADCAST [UR8], [UR9] ;  /* 0x00000000080073ca */ /* 0x000fec0008000100 */
[----:B------:R-:W-:Y:S02]  /*36e0*/  USEL UR7, URZ, 0x1, UP0 ;  /* 0x00000001ff077887 */ /* 0x000fe40008000000 */
[----:B------:R-:W-:-:S04]  /*36f0*/  USEL UR5, UR4, URZ, UP0 ;  /* 0x000000ff04057287 */ /* 0x000fc80008000000 */
[----:B------:R-:W-:Y:S02]  /*3700*/  LOP3.LUT R12, R12, UR7, RZ, 0x3c, !PT ;  /* 0x000000070c0c7c12 */ /* 0x000fe4000f8e3cff */
[----:B-1----:R-:W-:-:S04]  /*3710*/  SHF.L.U32 R4, R10, 0x1f, RZ ;  /* 0x0000001f0a047819 */ /* 0x002fc800000006ff */
[----:B------:R-:W1:Y:S02]  /*3720*/  SYNCS.PHASECHK.TRANS64.TRYWAIT P1, [R2+URZ+0x120], R4 ;  /* 0x00012004020075a7 */ /* 0x000e6400080211ff */
[----:B-1----:R-:W-:Y:S05]  /*3730*/  @!P1 BRA `(.L_x_60) ;  /* 0x0000006400889947 */ /* 0x002fea0003800000 */
.L_x_190:
[C---:B-1----:R-:W-:Y:S01]  /*3740*/  LEA R4, R11.reuse, UR6, 0x4 ;  /* 0x000000060b047c11 */ /* 0x042fe2000f8e20ff */
[----:B------:R-:W-:Y:S01]  /*3750*/  VIADD R2, R2, 0x130 ;  /* 0x0000013002027836 */ /* 0x000fe20000000000 */
[----:B------:R-:W-:Y:S01]  /*3760*/  SEL R8, R8, RZ, P0 ;  /* 0x000000ff08087207 */ /* 0x000fe20000000000 */
[----:B------:R-:W-:-:S03]  /*3770*/  VIADD R11, R11, 0x1 ;  /* 0x000000010b0b7836 */ /* 0x000fc60000000000 */
[----:B------:R-:W1:Y:S01]  /*3780*/  LDS.128 R4, [R4+0x1b0] ;  /* 0x0001b00004047984 */ /* 0x000e620000000c00 */
[----:B------:R-:W-:Y:S02]  /*3790*/  PRMT R2, RZ, 0x654, R2 ;  /* 0x00000654ff027816 */ /* 0x000fe40000000002 */
[C---:B------:R-:W-:Y:S01]  /*37a0*/  ISETP.NE.AND P1, PT, R11.reuse, 0x2, PT ;  /* 0x000000020b00780c */ /* 0x040fe20003f25270 */
[----:B------:R-:W-:Y:S01]  /*37b0*/  @!PT LDS RZ, [RZ] ;  /* 0x00000000fffff984 */ /* 0x000fe20000000800 */
[----:B------:R-:W-:Y:S01]  /*37c0*/  @!PT LDS RZ, [RZ] ;  /* 0x00000000fffff984 */ /* 0x000fe20000000800 */
[----:B------:R-:W-:Y:S01]  /*37d0*/  @!PT LDS RZ, [RZ] ;  /* 0x00000000fffff984 */ /* 0x000fe20000000800 */
[----:B------:R-:W-:Y:S01]  /*37e0*/  @!PT LDS RZ, [RZ] ;  /* 0x00000000fffff984 */ /* 0x000fe20000000800 */
[----:B------:R2:W-:Y:S06]  /*37f0*/  MEMBAR.ALL.CTA ;  /* 0x0000000000007992 */ /* 0x0005ec0000008000 */
[----:B--2---:R-:W2:Y:S01]  /*3800*/  FENCE.VIEW.ASYNC.S ;  /* 0x00000000000073c6 */ /* 0x004ea20000000000 */
[----:B------:R-:W-:Y:S01]  /*3810*/  SEL R11, R11, RZ, P1 ;  /* 0x000000ff0b0b7207 */ /* 0x000fe20000800000 */
[----:B--2---:R2:W-:Y:S01]  /*3820*/  SYNCS.ARRIVE.TRANS64.RED.A1T0 RZ, [R2+URZ], RZ ;  /* 0x000000ff02ff79a7 */ /* 0x0045e200081004ff */
[----:B-1----:R-:W-:-:S02]  /*3830*/  LOP3.LUT P3, RZ, R6, 0x1, RZ, 0xc0, !PT ;  /* 0x0000000106ff7812 */ /* 0x002fc4000786c0ff */
[----:B------:R-:W-:-:S04]  /*3840*/  SEL R4, RZ, 0x1, P1 ;  /* 0x00000001ff047807 */ /* 0x000fc80000800000 */
[----:B------:R-:W-:Y:S02]  /*3850*/  LOP3.LUT R10, R10, R4, RZ, 0x3c, !PT ;  /* 0x000000040a0a7212 */ /* 0x000fe400078e3cff */
[----:B--2---:R-:W-:-:S04]  /*3860*/  SEL R2, RZ, 0x1, P0 ;  /* 0x00000001ff027807 */ /* 0x004fc80000000000 */
[----:B------:R-:W-:Y:S01]  /*3870*/  LOP3.LUT R9, R9, R2, RZ, 0x3c, !PT ;  /* 0x0000000209097212 */ /* 0x000fe200078e3cff */
[----:B------:R-:W-:Y:S06]  /*3880*/  @P3 BRA `(.L_x_61) ;  /* 0xfffffffc002c3947 */ /* 0x000fec000383ffff */
[----:B------:R-:W-:Y:S01]  /*3890*/  ULEA UR4, UR5, UR6, 0x3 ;  /* 0x0000000605047291 */ /* 0x000fe2000f8e18ff */
[----:B------:R-:W-:-:S08]  /*38a0*/  SHF.L.U32 R2, R12, 0x1f, RZ ;  /* 0x0000001f0c027819 */ /* 0x000fd000000006ff */
[----:B------:R-:W1:Y:S02]  /*38b0*/  SYNCS.PHASECHK.TRANS64 P0, [UR4+0x130], R2 ;  /* 0x00013002ff0075a7 */ /* 0x000e640008001004 */
[----:B-1----:R-:W-:Y:S05]  /*38c0*/  @P0 BRA `(.L_x_62) ;  /* 0x0000000000080947 */ /* 0x002fea0003800000 */
[----:B------:R-:W1:Y:S02]  /*38d0*/  SYNCS.PHASECHK.TRANS64.TRYWAIT P0, [UR4+0x130], R2 ;  /* 0x00013002ff0075a7 */ /* 0x000e640008001104 */
[----:B-1----:R-:W-:Y:S05]  /*38e0*/  @!P0 BRA `(.L_x_63) ;  /* 0x0000006400308947 */ /* 0x002fea0003800000 */
.L_x_62:
[----:B------:R-:W-:-:S04]  /*38f0*/  UIADD3 UR7, UPT, UPT, UR5, 0x1, URZ ;  /* 0x0000000105077890 */ /* 0x000fc8000fffe0ff */
[----:B------:R-:W-:-:S04]  /*3900*/  UISETP.NE.AND UP0, UPT, UR7, 0x2, UPT ;  /* 0x000000020700788c */ /* 0x000fc8000bf05270 */
[----:B------:R-:W-:Y:S02]  /*3910*/  USEL UR8, URZ, 0x1, UP0 ;  /* 0x00000001ff087887 */ /* 0x000fe40008000000 */
[----:B------:R-:W-:-:S04]  /*3920*/  USEL UR7, UR7, URZ, UP0 ;  /* 0x000000ff07077287 */ /* 0x000fc80008000000 */
[----:B------:R-:W-:Y:S01]  /*3930*/  ULEA UR7, UR7, UR6, 0x3 ;  /* 0x0000000607077291 */ /* 0x000fe2000f8e18ff */
[----:B-1----:R-:W-:-:S04]  /*3940*/  LOP3.LUT R2, R12, UR8, RZ, 0x3c, !PT ;  /* 0x000000080c027c12 */ /* 0x002fc8000f8e3cff */
[----:B------:R-:W-:-:S04]  /*3950*/  SHF.L.U32 R0, R2, 0x1f, RZ ;  /* 0x0000001f02007819 */ /* 0x000fc800000006ff */
[----:B------:R-:W1:Y:S02]  /*3960*/  SYNCS.PHASECHK.TRANS64 P0, [UR7+0x130], R0 ;  /* 0x00013000ff0075a7 */ /* 0x000e640008001007 */
[----:B-1----:R-:W-:Y:S05]  /*3970*/  @P0 EXIT ;  /* 0x000000000000094d */ /* 0x002fea0003800000 */
[----:B------:R-:W-:Y:S02]  /*3980*/  SHF.L.U32 R2, R2, 0x1f, RZ ;  /* 0x0000001f02027819 */ /* 0x000fe400000006ff */
[----:B------:R-:W-:-:S07]  /*3990*/  MOV R0, UR7 ;  /* 0x0000000700007c02 */ /* 0x000fce0008000f00 */
.L_x_64:
[----:B-1----:R1:W2:Y:S02]  /*39a0*/  SYNCS.PHASECHK.TRANS64.TRYWAIT P0, [R0+URZ+0x130], R2 ;  /* 0x00013002000075a7 */ /* 0x0022a400080011ff */
[----:B--2---:R-:W-:Y:S05]  /*39b0*/  @!P0 NANOSLEEP.SYNCS 0x989680 ;  /* 0x009896800000895d */ /* 0x004fea0003900000 */
[----:B------:R-:W2:Y:S02]  /*39c0*/  @!P0 SYNCS.PHASECHK.TRANS64 P0, [R0+URZ+0x130], R2 ;  /* 0x00013002000085a7 */ /* 0x000ea400080010ff */
[----:B--2---:R-:W-:Y:S05]  /*39d0*/  @P0 EXIT ;  /* 0x000000000000094d */ /* 0x004fea0003800000 */
[----:B------:R-:W-:Y:S05]  /*39e0*/  BRA `(.L_x_64) ;  /* 0xfffffffc00ec7947 */ /* 0x000fea000383ffff */
.L_x_57:
[----:B------:R-:W-:Y:S05]  /*39f0*/  BRA.U UP4, `(.L_x_65) ;  /* 0x0000001104d47547 */ /* 0x000fea000b800000 */
[----:B------:R-:W-:Y:S01]  /*3a00*/  UMOV UR4, 0x40 ;  /* 0x0000004000047882 */ /* 0x000fe20000000000 */
[----:B------:R-:W-:Y:S01]  /*3a10*/  NOP ;  /* 0x0000000000007918 */ /* 0x000fe20000000000 */
[----:B------:R-:W-:Y:S01]  /*3a20*/  ULEA UR5, UR47, UR4, 0x18 ;  /* 0x000000042f057291 */ /* 0x000fe2000f8ec0ff */
[----:B------:R-:W-:Y:S02]  /*3a30*/  UMOV UR6, 0x400 ;  /* 0x0000040000067882 */ /* 0x000fe40000000000 */
[----:B------:R-:W-:-:S06]  /*3a40*/  ULEA UR6, UR47, UR6, 0x18 ;  /* 0x000000062f067291 */ /* 0x000fcc000f8ec0ff */
[----:B------:R-:W1:Y:S02]  /*3a50*/  LDS.U8 R0, [UR5+0x1c] ;  /* 0x00001c05ff007984 */ /* 0x000e640008000000 */
[----:B-1----:R-:W-:-:S13]  /*3a60*/  ISETP.NE.AND P0, PT, R0, RZ, PT ;  /* 0x000000ff0000720c */ /* 0x002fda0003f05270 */
[----:B------:R-:W-:Y:S05]  /*3a70*/  @P0 BRA `(.L_x_66) ;  /* 0x0000000400080947 */ /* 0x000fea0003800000 */
[----:B------:R-:W-:Y:S02]  /*3a80*/  UISETP.NE.U32.AND UP1, UPT, UR46, 0x1, UPT ;  /* 0x000000012e00788c */ /* 0x000fe4000bf25070 */
[----:B------:R-:W-:-:S07]  /*3a90*/  UIADD3 UR7, UPT, UPT, UR5, 0x8, URZ ;  /* 0x0000000805077890 */ /* 0x000fce000fffe0ff */
[----:B------:R-:W-:Y:S05]  /*3aa0*/  BRA.U !UP1, `(.L_x_67) ;  /* 0x00000001099c7547 */ /* 0x000fea000b800000 */
[----:B------:R-:W-:Y:S01]  /*3ab0*/  ELECT P0, URZ, PT ;  /* 0x0000000000ff782f */ /* 0x000fe20003800000 */
[----:B------:R-:W-:-:S12]  /*3ac0*/  BSSY B0, `(.L_x_67) ;  /* 0x0000025000007945 */ /* 0x000fd80003800000 */
[----:B------:R-:W-:Y:S05]  /*3ad0*/  @!P0 BRA `(.L_x_68) ;  /* 0x00000000008c8947 */ /* 0x000fea0003800000 */
[----:B------:R-:W-:-:S05]  /*3ae0*/  UMOV UR4, 0x10 ;  /* 0x0000001000047882 */ /* 0x000fca0000000000 */
[----:B------:R-:W-:Y:S04]  /*3af0*/  DEPBAR.LE SB1, 0x36 ;  /* 0x00009d800000791a */ /* 0x000fe80000000000 */
[----:B------:R-:W1:Y:S02]  /*3b00*/  UTCATOMSWS.2CTA.FIND_AND_SET.ALIGN UP0, UR4, UR4 ;  /* 0x00000004000475e3 */ /* 0x000e640008200800 */
[----:B-1----:R-:W-:Y:S01]  /*3b10*/  MOV R10, UR4 ;  /* 0x00000004000a7c02 */ /* 0x002fe20008000f00 */
[----:B------:R-:W-:Y:S06]  /*3b20*/  BRA.U UP0, `(.L_x_69) ;  /* 0x0000000100187547 */ /* 0x000fec000b800000 */
.L_x_70:
[----:B------:R-:W-:Y:S05]  /*3b30*/  NANOSLEEP 0x64 ;  /* 0x000000640000795d */ /* 0x000fea0003800000 */
[----:B------:R-:W-:-:S05]  /*3b40*/  UMOV UR4, 0x10 ;  /* 0x0000001000047882 */ /* 0x000fca0000000000 */
[----:B------:R-:W-:Y:S04]  /*3b50*/  DEPBAR.LE SB1, 0x36 ;  /* 0x00009d800000791a */ /* 0x000fe80000000000 */
[----:B------:R-:W1:Y:S02]  /*3b60*/  UTCATOMSWS.2CTA.FIND_AND_SET.ALIGN UP0, UR4, UR4 ;  /* 0x00000004000475e3 */ /* 0x000e640008200800 */
[----:B-1----:R-:W-:Y:S01]  /*3b70*/  MOV R10, UR4 ;  /* 0x00000004000a7c02 */ /* 0x002fe20008000f00 */
[----:B------:R-:W-:Y:S05]  /*3b80*/  BRA.U !UP0, `(.L_x_70) ;  /* 0xfffffffd08e87547 */ /* 0x000fea000b83ffff */
.L_x_69:
[----:B------:R-:W1:Y:S01]  /*3b90*/  LDS R6, [UR5+0x10] ;  /* 0x00001005ff067984 */ /* 0x000e620008000800 */
[----:B------:R-:W-:Y:S01]  /*3ba0*/  IMAD.U32 R0, RZ, RZ, UR6 ;  /* 0x00000006ff007e24 */ /* 0x000fe2000f8e00ff */
[----:B------:R-:W-:-:S03]  /*3bb0*/  MOV R4, UR48 ;  /* 0x0000003000047c02 */ /* 0x000fc60008000f00 */
[----:B------:R-:W-:Y:S01]  /*3bc0*/  VIADD R0, R0, 0x1d0 ;  /* 0x000001d000007836 */ /* 0x000fe20000000000 */
[----:B-1----:R-:W-:-:S04]  /*3bd0*/  SHF.L.U32 R6, R6, 0x1f, RZ ;  /* 0x0000001f06067819 */ /* 0x002fc800000006ff */
[----:B------:R-:W1:Y:S02]  /*3be0*/  SYNCS.PHASECHK.TRANS64.TRYWAIT P0, [UR5+0x8], R6 ;  /* 0x00000806ff0075a7 */ /* 0x000e640008001105 */
[----:B-1----:R-:W-:Y:S05]  /*3bf0*/  @P0 BRA `(.L_x_71) ;  /* 0x0000000000080947 */ /* 0x002fea0003800000 */
[----:B------:R-:W1:Y:S02]  /*3c00*/  SYNCS.PHASECHK.TRANS64.TRYWAIT P0, [UR5+0x8], R6 ;  /* 0x00000806ff0075a7 */ /* 0x000e640008001105 */
[----:B-1----:R-:W-:Y:S05]  /*3c10*/  @!P0 BRA `(.L_x_72) ;  /* 0x00000060007c8947 */ /* 0x002fea0003800000 */
.L_x_71:
[----:B------:R-:W-:Y:S01]  /*3c20*/  PRMT R4, R4, 0x654, R0 ;  /* 0x0000065404047816 */ /* 0x000fe20000000000 */
[----:B------:R-:W-:Y:S01]  /*3c30*/  HFMA2 R0, -RZ, RZ, 0, 5.9604644775390625e-08 ;  /* 0x00000001ff007431 */ /* 0x000fe200000001ff */
[----:B------:R-:W-:Y:S01]  /*3c40*/  UPRMT UR4, UR48, 0x654, UR7 ;  /* 0x0000065430047896 */ /* 0x000fe20008000007 */
[----:B------:R-:W-:Y:S02]  /*3c50*/  IMAD.MOV.U32 R8, RZ, RZ, 0xffff ;  /* 0x0000ffffff087424 */ /* 0x000fe400078e00ff */
[----:B-1----:R-:W-:Y:S02]  /*3c60*/  IMAD.MOV.U32 R6, RZ, RZ, 0x4 ;  /* 0x00000004ff067424 */ /* 0x002fe400078e00ff */
[----:B------:R-:W-:Y:S01]  /*3c70*/  IMAD.SHL.U32 R9, R10, 0x20, RZ ;  /* 0x000000200a097824 */ /* 0x000fe200078e00ff */
[----:B------:R-:W-:Y:S02]  /*3c80*/  MOV R5, UR4 ;  /* 0x0000000400057c02 */ /* 0x000fe40008000f00 */
[-C--:B------:R-:W-:Y:S01]  /*3c90*/  SHF.L.U32 R8, R8, R10.reuse, RZ ;  /* 0x0000000a08087219 */ /* 0x080fe200000006ff */
[----:B------:R1:W-:Y:S01]  /*3ca0*/  SYNCS.ARRIVE.TRANS64.RED RZ, [UR4], R6 ;  /* 0x00000006ffff79a7 */ /* 0x0003e20008000404 */
[----:B------:R-:W-:Y:S01]  /*3cb0*/  SHF.L.U32 R7, R0, R10, RZ ;  /* 0x0000000a00077219 */ /* 0x000fe200000006ff */
[----:B------:R1:W-:Y:S04]  /*3cc0*/  STS [UR6+0x1d0], R9 ;  /* 0x0001d009ff007988 */ /* 0x0003e80008000806 */
[----:B------:R1:W-:Y:S04]  /*3cd0*/  STAS [R4.64], R10 ;  /* 0x0000000a04007dbd */ /* 0x0003e8000c0008ff */
[----:B------:R1:W-:Y:S04]  /*3ce0*/  ATOMS.OR RZ, [UR5+0x14], R8 ;  /* 0x00001408ffff798c */ /* 0x0003e8000b000005 */
[----:B------:R1:W-:Y:S04]  /*3cf0*/  ATOMS.OR RZ, [UR5+0x18], R7 ;  /* 0x00001807ffff798c */ /* 0x0003e8000b000005 */
[----:B------:R1:W-:Y:S02]  /*3d00*/  ATOMS.XOR RZ, [UR5+0x10], R0 ;  /* 0x00001000ffff798c */ /* 0x0003e4000b800005 */
.L_x_68:
[----:B------:R-:W-:Y:S05]  /*3d10*/  BSYNC B0 ;  /* 0x0000000000007941 */ /* 0x000fea0003800000 */
.L_x_67:
[----:B------:R-:W-:Y:S05]  /*3d20*/  BRA.U UP1, `(.L_x_73) ;  /* 0x00000001016c7547 */ /* 0x000fea000b800000 */
[----:B------:R-:W-:-:S03]  /*3d30*/  UMOV UR4, 0xffffffff ;  /* 0xffffffff00047882 */ /* 0x000fc60000000000 */
[----:B------:R-:W-:Y:S05]  /*3d40*/  BRA.DIV UR4, `(.L_x_74) ;  /* 0x0000006204487947 */ /* 0x000fea000b800000 */
[----:B------:R-:W-:-:S13]  /*3d50*/  ELECT P6, URZ, PT ;  /* 0x0000000000ff782f */ /* 0x000fda00038c0000 */
.L_x_194:
[----:B------:R-:W-:Y:S05]  /*3d60*/  @!P6 BRA `(.L_x_73) ;  /* 0x00000000005ce947 */ /* 0x000fea0003800000 */
[----:B-1----:R-:W1:Y:S02]  /*3d70*/  LDS R4, [UR5+0x10] ;  /* 0x00001005ff047984 */ /* 0x002e640008000800 */
[----:B-1----:R-:W-:-:S04]  /*3d80*/  SHF.L.U32 R4, R4, 0x1f, RZ ;  /* 0x0000001f04047819 */ /* 0x002fc800000006ff */
[----:B------:R-:W1:Y:S02]  /*3d90*/  SYNCS.PHASECHK.TRANS64.TRYWAIT P0, [UR5+0x8], R4 ;  /* 0x00000804ff0075a7 */ /* 0x000e640008001105 */
[----:B-1----:R-:W-:Y:S05]  /*3da0*/  @P0 BRA `(.L_x_75) ;  /* 0x0000000000080947 */ /* 0x002fea0003800000 */
[----:B------:R-:W1:Y:S02]  /*3db0*/  SYNCS.PHASECHK.TRANS64.TRYWAIT P0, [UR5+0x8], R4 ;  /* 0x00000804ff0075a7 */ /* 0x000e640008001105 */
[----:B-1----:R-:W-:Y:S05]  /*3dc0*/  @!P0 BRA `(.L_x_76) ;  /* 0x0000006000488947 */ /* 0x002fea0003800000 */
.L_x_75:
[----:B------:R-:W2:Y:S01]  /*3dd0*/  LDS R6, [UR6+0x1d0] ;  /* 0x0001d006ff067984 */ /* 0x000ea20008000800 */
[----:B-1----:R-:W-:Y:S02]  /*3de0*/  HFMA2 R0, -RZ, RZ, 0, 5.9604644775390625e-08 ;  /* 0x00000001ff007431 */ /* 0x002fe400000001ff */
[----:B------:R-:W-:Y:S01]  /*3df0*/  IMAD.MOV.U32 R4, RZ, RZ, 0xffff ;  /* 0x0000ffffff047424 */ /* 0x000fe200078e00ff */
[----:B------:R-:W-:Y:S01]  /*3e00*/  UPRMT UR4, UR48, 0x654, UR7 ;  /* 0x0000065430047896 */ /* 0x000fe20008000007 */
[----:B--2---:R-:W-:-:S03]  /*3e10*/  IMAD.SHL.U32 R5, R6, 0x20, RZ ;  /* 0x0000002006057824 */ /* 0x004fc600078e00ff */
[-C--:B------:R-:W-:Y:S02]  /*3e20*/  SHF.L.U32 R4, R4, R6.reuse, RZ ;  /* 0x0000000604047219 */ /* 0x080fe400000006ff */
[----:B------:R-:W-:Y:S01]  /*3e30*/  SHF.L.U32 R6, R0, R6, RZ ;  /* 0x0000000600067219 */ /* 0x000fe200000006ff */
[----:B------:R2:W-:Y:S04]  /*3e40*/  STS [UR6+0x1d0], R5 ;  /* 0x0001d005ff007988 */ /* 0x0005e80008000806 */
[----:B------:R2:W-:Y:S04]  /*3e50*/  ATOMS.OR RZ, [UR5+0x14], R4 ;  /* 0x00001404ffff798c */ /* 0x0005e8000b000005 */
[----:B------:R2:W-:Y:S01]  /*3e60*/  ATOMS.OR RZ, [UR5+0x18], R6 ;  /* 0x00001806ffff798c */ /* 0x0005e2000b000005 */
[----:B------:R-:W-:Y:S03]  /*3e70*/  SYNCS.ARRIVE.TRANS64.RED.A1T0 RZ, [UR4], RZ ;  /* 0x000000ffffff79a7 */ /* 0x000fe60008100404 */
[----:B------:R2:W-:Y:S01]  /*3e80*/  ATOMS.XOR RZ, [UR5+0x10], R0 ;  /* 0x00001000ffff798c */ /* 0x0005e2000b800005 */
[----:B------:R-:W-:Y:S05]  /*3e90*/  BRA `(.L_x_73) ;  /* 0x0000000000107947 */ /* 0x000fea0003800000 */
.L_x_66:
[----:B------:R-:W-:Y:S02]  /*3ea0*/  MOV R0, 0xffffffff ;  /* 0xffffffff00007802 */ /* 0x000fe40000000f00 */
[----:B------:R-:W-:-:S03]  /*3eb0*/  MOV R4, 0x3ee0 ;  /* 0x00003ee000047802 */ /* 0x000fc60000000f00 */
[----:B------:R1:W-:Y:S04]  /*3ec0*/  STS [UR6+0x1d0], R0 ;  /* 0x0001d000ff007988 */ /* 0x0003e80008000806 */
[----:B-1---5:R-:W-:Y:S05]  /*3ed0*/  CALL.REL.NOINC `($__internal_1_$__cuda_sm10x_tcgen05_guardrail_trap_phase_invalid_during_alloc) ;  /* 0x00000068001c7944 */ /* 0x022fea0003c00000 */
.L_x_73:
[----:B------:R-:W-:Y:S05]  /*3ee0*/  WARPSYNC.ALL ;  /* 0x0000000000007948 */ /* 0x000fea0003800000 */
[----:B------:R-:W3:Y:S01]  /*3ef0*/  S2UR UR4, SR_CgaCtaId ;  /* 0x00000000000479c3 */ /* 0x000ee20000008800 */
[----:B------:R-:W-:Y:S01]  /*3f00*/  UMOV UR26, 0x400 ;  /* 0x00000400001a7882 */ /* 0x000fe20000000000 */
[----:B------:R-:W-:-:S06]  /*3f10*/  NOP ;  /* 0x0000000000007918 */ /* 0x000fcc0000000000 */
[----:B------:R-:W-:Y:S06]  /*3f20*/  BAR.ARV 0x6, 0xa0 ;  /* 0x0182800000007b1d */ /* 0x000fec0000002000 */
[----:B------:R-:W4:Y:S01]  /*3f30*/  LDCU UR6, c[0x0][0x38c] ;  /* 0x00007180ff0677ac */ /* 0x000f220008000800 */
[----:B------:R-:W-:Y:S01]  /*3f40*/  LOP3.LUT R3, R3, 0xffff, RZ, 0xc0, !PT ;  /* 0x0000ffff03037812 */ /* 0x000fe200078ec0ff */
[----:B-1----:R-:W-:Y:S01]  /*3f50*/  IMAD.MOV.U32 R9, RZ, RZ, 0x1 ;  /* 0x00000001ff097424 */ /* 0x002fe200078e00ff */
[----:B------:R-:W-:Y:S01]  /*3f60*/  LOP3.LUT R2, R2, 0xffff, RZ, 0xc0, !PT ;  /* 0x0000ffff02027812 */ /* 0x000fe200078ec0ff */
[----:B------:R-:W-:Y:S01]  /*3f70*/  IMAD.MOV.U32 R8, RZ, RZ, RZ ;  /* 0x000000ffff087224 */ /* 0x000fe200078e00ff */
[----:B------:R-:W-:Y:S01]  /*3f80*/  R2UR UR28, R3 ;  /* 0x00000000031c72ca */ /* 0x000fe200000e0000 */
[----:B------:R-:W-:Y:S01]  /*3f90*/  UMOV UR32, URZ ;  /* 0x000000ff00207c82 */ /* 0x000fe20008000000 */
[----:B------:R-:W-:-:S02]  /*3fa0*/  R2UR UR42, R2 ;  /* 0x00000000022a72ca */ /* 0x000fc400000e0000 */
[----:B------:R-:W-:Y:S01]  /*3fb0*/  CS2R R2, SRZ ;  /* 0x0000000000027805 */ /* 0x000fe2000001ff00 */
[----:B------:R-:W-:Y:S01]  /*3fc0*/  UMOV UR23, URZ ;  /* 0x000000ff00177c82 */ /* 0x000fe20008000000 */
[----:B---3--:R-:W-:Y:S01]  /*3fd0*/  ULEA UR26, UR4, UR26, 0x18 ;  /* 0x0000001a041a7291 */ /* 0x008fe2000f8ec0ff */
[----:B------:R-:W-:Y:S01]  /*3fe0*/  UMOV UR22, URZ ;  /* 0x000000ff00167c82 */ /* 0x000fe20008000000 */
[----:B------:R-:W-:Y:S02]  /*3ff0*/  UISETP.NE.AND UP3, UPT, UR46, URZ, UPT ;  /* 0x000000ff2e00728c */ /* 0x000fe4000bf65270 */
[----:B------:R-:W-:Y:S02]  /*4000*/  UIADD3 UR4, UPT, UPT, UR26, 0x4300, URZ ;  /* 0x000043001a047890 */ /* 0x000fe4000fffe0ff */
[----:B------:R-:W-:-:S03]  /*4010*/  UIADD3 UR5, UPT, UPT, UR26, 0x1e300, URZ ;  /* 0x0001e3001a057890 */ /* 0x000fc6000fffe0ff */
[----:B--2---:R-:W1:Y:S01]  /*4020*/  LDS R0, [UR26+0x1d0] ;  /* 0x0001d01aff007984 */ /* 0x004e620008000800 */
[----:B----4-:R-:W-:Y:S02]  /*4030*/  UIADD3 UR6, UPT, UPT, UR6, 0x3f, URZ ;  /* 0x0000003f06067890 */ /* 0x010fe4000fffe0ff */
[----:B------:R-:W-:Y:S02]  /*4040*/  USHF.R.U32.HI UR4, URZ, 0x4, UR4 ;  /* 0x00000004ff047899 */ /* 0x000fe40008011604 */
[----:B------:R-:W-:Y:S02]  /*4050*/  USHF.R.S32.HI UR33, URZ, 0x1f, UR6 ;  /* 0x0000001fff217899 */ /* 0x000fe40008011406 */
[----:B------:R-:W-:Y:S02]  /*4060*/  USHF.R.U32.HI UR5, URZ, 0x4, UR5 ;  /* 0x00000004ff057899 */ /* 0x000fe40008011605 */
[----:B------:R-:W-:Y:S02]  /*4070*/  ULEA.HI UR33, UR33, UR6, URZ, 0x6 ;  /* 0x0000000621217291 */ /* 0x000fe4000f8f30ff */
[----:B------:R-:W-:-:S02]  /*4080*/  ULOP3.LUT UR29, UR4, 0x3fff, URZ, 0xc0, !UPT ;  /* 0x00003fff041d7892 */ /* 0x000fc4000f8ec0ff */
[----:B------:R-:W-:Y:S01]  /*4090*/  USHF.R.S32.HI UR33, URZ, 0x6, UR33 ;  /* 0x00000006ff217899 */ /* 0x000fe20008011421 */
[----:B------:R-:W-:Y:S01]  /*40a0*/  UMOV UR40, 0x0 ;  /* 0x0000000000287882 */ /* 0x000fe20000000000 */
[----:B------:R-:W-:Y:S02]  /*40b0*/  UMOV UR41, 0x8210010 ;  /* 0x0821001000297882 */ /* 0x000fe40000000000 */
[----:B------:R-:W-:Y:S02]  /*40c0*/  UISETP.LT.AND UP0, UPT, UR33, 0x1, UPT ;  /* 0x000000012100788c */ /* 0x000fe4000bf01270 */
[----:B------:R-:W-:Y:S02]  /*40d0*/  ULOP3.LUT UR30, UR5, 0x3fff, URZ, 0xc0, !UPT ;  /* 0x00003fff051e7892 */ /* 0x000fe4000f8ec0ff */
[----:B------:R-:W-:Y:S02]  /*40e0*/  ULOP3.LUT UR29, UR29, 0x10000, URZ, 0xfc, !UPT ;  /* 0x000100001d1d7892 */ /* 0x000fe4000f8efcff */
[----:B------:R-:W-:Y:S01]  /*40f0*/  USEL UR43, UR33, 0x1, !UP0 ;  /* 0x00000001212b7887 */ /* 0x000fe2000c000000 */
[----:B------:R-:W-:Y:S01]  /*4100*/  UMOV UR38, 0x0 ;  /* 0x0000000000267882 */ /* 0x000fe20000000000 */
[----:B------:R-:W-:Y:S01]  /*4110*/  UMOV UR39, 0x8210010 ;  /* 0x0821001000277882 */ /* 0x000fe20000000000 */
[----:B------:R-:W-:Y:S01]  /*4120*/  UMOV UR36, 0x0 ;  /* 0x0000000000247882 */ /* 0x000fe20000000000 */
[----:B------:R-:W-:Y:S01]  /*4130*/  UMOV UR37, 0x8210010 ;  /* 0x0821001000257882 */ /* 0x000fe20000000000 */
[----:B------:R-:W-:Y:S01]  /*4140*/  UMOV UR34, 0x0 ;  /* 0x0000000000227882 */ /* 0x000fe20000000000 */
[----:B------:R-:W-:Y:S01]  /*4150*/  UMOV UR35, 0x8210010 ;  /* 0x0821001000237882 */ /* 0x000fe20000000000 */
[----:B-1----:R-:W-:-:S15]  /*4160*/  R2UR UR44, R0 ;  /* 0x00000000002c72ca */ /* 0x002fde00000e0000 */
.L_x_84:
[C---:B------:R-:W-:Y:S02]  /*4170*/  LEA R0, R8.reuse, UR26, 0x3 ;  /* 0x0000001a08007c11 */ /* 0x040fe4000f8e18ff */
[----:B------:R-:W-:Y:S02]  /*4180*/  SHF.L.U32 R4, R3, 0x1f, RZ ;  /* 0x0000001f03047819 */ /* 0x000fe400000006ff */
[----:B------:R-:W-:Y:S02]  /*4190*/  LEA R5, R8, UR26, 0x4 ;  /* 0x0000001a08057c11 */ /* 0x000fe4000f8e20ff */
[----:B------:R-:W1:Y:S02]  /*41a0*/  SYNCS.PHASECHK.TRANS64.TRYWAIT P0, [R0+URZ+0x120], R4 ;  /* 0x00012004000075a7 */ /* 0x000e6400080011ff */
[----:B-1-3--:R-:W-:Y:S05]  /*41b0*/  @!P0 BRA `(.L_x_77) ;  /* 0x0000005c00648947 */ /* 0x00afea0003800000 */
.L_x_195:
[----:B-1----:R-:W1:Y:S01]  /*41c0*/  LDS.128 R4, [R5+0x1b0] ;  /* 0x0001b00005047984 */ /* 0x002e620000000c00 */
[----:B------:R-:W-:Y:S02]  /*41d0*/  VIADD R0, R0, 0x130 ;  /* 0x0000013000007836 */ /* 0x000fe40000000000 */
[----:B------:R-:W-:Y:S01]  /*41e0*/  VIADD R8, R8, 0x1 ;  /* 0x0000000108087836 */ /* 0x000fe20000000000 */
[----:B------:R-:W-:Y:S01]  /*41f0*/  @!PT LDS RZ, [RZ] ;  /* 0x00000000fffff984 */ /* 0x000fe20000000800 */
[----:B------:R-:W-:Y:S01]  /*4200*/  @!PT LDS RZ, [RZ] ;  /* 0x00000000fffff984 */ /* 0x000fe20000000800 */
[----:B------:R-:W-:Y:S01]  /*4210*/  @!PT LDS RZ, [RZ] ;  /* 0x00000000fffff984 */ /* 0x000fe20000000800 */
[----:B------:R-:W-:Y:S01]  /*4220*/  @!PT LDS RZ, [RZ] ;  /* 0x00000000fffff984 */ /* 0x000fe20000000800 */
[----:B------:R2:W-:Y:S06]  /*4230*/  MEMBAR.ALL.CTA ;  /* 0x0000000000007992 */ /* 0x0005ec0000008000 */
[----:B--2---:R-:W2:Y:S01]  /*4240*/  FENCE.VIEW.ASYNC.S ;  /* 0x00000000000073c6 */ /* 0x004ea20000000000 */
[----:B------:R-:W-:-:S04]  /*4250*/  PRMT R0, RZ, 0x654, R0 ;  /* 0x00000654ff007816 */ /* 0x000fc80000000000 */
[----:B--2---:R2:W-:Y:S01]  /*4260*/  SYNCS.ARRIVE.TRANS64.RED.A1T0 RZ, [R0+URZ], RZ ;  /* 0x000000ff00ff79a7 */ /* 0x0045e200081004ff */
[----:B-1----:R-:W-:Y:S01]  /*4270*/  LOP3.LUT P1, RZ, R6, 0x1, RZ, 0xc0, !PT ;  /* 0x0000000106ff7812 */ /* 0x002fe2000782c0ff */
[----:B--2---:R-:W-:-:S12]  /*4280*/  BRA.U UP3, `(.L_x_78) ;  /* 0x0000000503087547 */ /* 0x004fd8000b800000 */
[----:B------:R-:W1:Y:S01]  /*4290*/  LDCU UR4, c[0x0][0x38c] ;  /* 0x00007180ff0477ac */ /* 0x000e620008000800 */
[----:B------:R-:W-:Y:S02]  /*42a0*/  PLOP3.LUT P2, PT, PT, PT, PT, 0x80, 0x8 ;  /* 0x000000000008781c */ /* 0x000fe40003f4f070 */
[----:B------:R-:W-:Y:S01]  /*42b0*/  SHF.L.U32 R4, R9, 0x1f, RZ ;  /* 0x0000001f09047819 */ /* 0x000fe200000006ff */
[----:B------:R-:W-:Y:S02]  /*42c0*/  ULEA UR31, UR32, UR26, 0x3 ;  /* 0x0000001a201f7291 */ /* 0x000fe4000f8e18ff */
[----:B------:R-:W-:Y:S02]  /*42d0*/  ULEA UR11, UR32, UR44, 0x6 ;  /* 0x0000002c200b7291 */ /* 0x000fe4000f8e30ff */
[----:B-1----:R-:W-:-:S06]  /*42e0*/  UISETP.GE.AND UP0, UPT, UR4, 0x1, UPT ;  /* 0x000000010400788c */ /* 0x002fcc000bf06270 */
[----:B------:R-:W-:-:S05]  /*42f0*/  PLOP3.LUT P0, PT, PT, PT, UP0, 0x80, 0x8 ;  /* 0x000000000008781c */ /* 0x000fca0003f0f008 */
[----:B------:R-:W-:-:S08]  /*4300*/  @UP0 ULEA UR4, UR23, UR26, 0x3 ;  /* 0x0000001a17040291 */ /* 0x000fd0000f8e18ff */
[----:B------:R-:W-:-:S04]  /*4310*/  @P0 SHF.L.U32 R0, R2, 0x1f, RZ ;  /* 0x0000001f02000819 */ /* 0x000fc800000006ff */
[----:B------:R1:W2:Y:S01]  /*4320*/  @P0 SYNCS.PHASECHK.TRANS64.TRYWAIT P2, [UR4], R0 ;  /* 0x00000000ff0005a7 */ /* 0x0002a20008041104 */
[----:B------:R-:W3:Y:S02]  /*4330*/  SYNCS.PHASECHK.TRANS64.TRYWAIT P0, [UR31+0x160], R4 ;  /* 0x00016004ff0075a7 */ /* 0x000ee4000800111f */
[----:B-123--:R-:W-:Y:S05]  /*4340*/  @!P0 BRA `(.L_x_79) ;  /* 0x0000005c00148947 */ /* 0x00efea0003800000 */
.L_x_197:
[----:B------:R-:W-:Y:S01]  /*4350*/  UMOV UR27, UR22 ;  /* 0x00000016001b7c82 */ /* 0x000fe20008000000 */
[----:B------:R-:W-:Y:S05]  /*4360*/  BRA.U !UP0, `(.L_x_80) ;  /* 0x0000000108c07547 */ /* 0x000fea000b800000 */
[----:B------:R-:W-:Y:S02]  /*4370*/  UIADD3 UR27, UPT, UPT, UR43, UR22, URZ ;  /* 0x000000162b1b7290 */ /* 0x000fe4000fffe0ff */
[----:B------:R-:W-:Y:S01]  /*4380*/  UPLOP3.LUT UP2, UPT, UPT, UPT, UPT, 0x40, 0x4 ;  /* 0x000000000004789c */ /* 0x000fe20003f4e870 */
[----:B------:R-:W-:Y:S01]  /*4390*/  UMOV UR24, UR33 ;  /* 0x0000002100187c82 */ /* 0x000fe20008000000 */
[----:B------:R-:W-:-:S09]  /*43a0*/  UMOV UR10, UR23 ;  /* 0x00000017000a7c82 */ /* 0x000fd20008000000 */
.L_x_83:
[----:B--2---:R-:W-:Y:S01]  /*43b0*/  ULEA UR5, UR10, UR26, 0x3 ;  /* 0x0000001a0a057291 */ /* 0x004fe2000f8e18ff */
[----:B---3--:R-:W-:Y:S11]  /*43c0*/  @P2 BRA `(.L_x_81) ;  /* 0x00000000000c2947 */ /* 0x008ff60003800000 */
[----:B-1----:R-:W-:Y:S04]  /*43d0*/  SHF.L.U32 R4, R2, 0x1f, RZ ;  /* 0x0000001f02047819 */ /* 0x002fe800000006ff */
[----:B------:R-:W1:Y:S02]  /*43e0*/  SYNCS.PHASECHK.TRANS64.TRYWAIT P0, [UR5], R4 ;  /* 0x00000004ff0075a7 */ /* 0x000e640008001105 */
[----:B-1----:R-:W-:Y:S05]  /*43f0*/  @!P0 BRA `(.L_x_82) ;  /* 0x0000005c00008947 */ /* 0x002fea0003800000 */
.L_x_81:
[----:B------:R-:W-:Y:S01]  /*4400*/  UISETP.NE.AND UP0, UPT, UR24, 0x1, UPT ;  /* 0x000000011800788c */ /* 0x000fe2000bf05270 */
[----:B------:R-:W-:Y:S01]  /*4410*/  PLOP3.LUT P2, PT, PT, PT, PT, 0x80, 0x8 ;  /* 0x000000000008781c */ /* 0x000fe20003f4f070 */
[----:B------:R-:W-:Y:S02]  /*4420*/  UIADD3 UR4, UPT, UPT, UR10, 0x1, URZ ;  /* 0x000000010a047890 */ /* 0x000fe4000fffe0ff */
[----:B------:R-:W-:Y:S02]  /*4430*/  UIADD3 UR25, UPT, UPT, UR5, 0x68, URZ ;  /* 0x0000006805197890 */ /* 0x000fe4000fffe0ff */
[----:B------:R-:W-:Y:S01]  /*4440*/  UISETP.NE.AND UP1, UPT, UR4, 0xd, UPT ;  /* 0x0000000d0400788c */ /* 0x000fe2000bf25270 */
[----:B------:R-:W-:Y:S01]  /*4450*/  PLOP3.LUT P0, PT, PT, PT, UP0, 0x80, 0x8 ;  /* 0x000000000008781c */ /* 0x000fe20003f0f008 */
[----:B------:R-:W-:Y:S02]  /*4460*/  UIADD3 UR22, UPT, UPT, UR22, 0x1, URZ ;  /* 0x0000000116167890 */ /* 0x000fe4000fffe0ff */
[----:B------:R-:W-:Y:S02]  /*4470*/  USEL UR6, URZ, 0x1, UP1 ;  /* 0x00000001ff067887 */ /* 0x000fe40008800000 */
[----:B------:R-:W-:Y:S02]  /*4480*/  USEL UR23, UR4, URZ, UP1 ;  /* 0x000000ff04177287 */ /* 0x000fe40008800000 */
[----:B------:R-:W-:Y:S02]  /*4490*/  UIADD3 UR24, UPT, UPT, UR24, -0x1, URZ ;  /* 0xffffffff18187890 */ /* 0x000fe4000fffe0ff */
[----:B------:R-:W-:Y:S01]  /*44a0*/  @UP0 ULEA UR4, UR23, UR26, 0x3 ;  /* 0x0000001a17040291 */ /* 0x000fe2000f8e18ff */
[----:B------:R-:W-:Y:S01]  /*44b0*/  LOP3.LUT R2, R2, UR6, RZ, 0x3c, !PT ;  /* 0x0000000602027c12 */ /* 0x000fe2000f8e3cff */
[----:B------:R-:W-:Y:S02]  /*44c0*/  ULEA UR6, UR10, UR30, 0x9 ;  /* 0x0000001e0a067291 */ /* 0x000fe4000f8e48ff */
[----:B------:R-:W-:Y:S01]  /*44d0*/  UISETP.NE.AND UP0, UPT, UR22, UR27, UPT ;  /* 0x0000001b1600728c */ /* 0x000fe2000bf05270 */
[----:B-1----:R-:W-:Y:S01]  /*44e0*/  @P0 SHF.L.U32 R0, R2, 0x1f, RZ ;  /* 0x0000001f02000819 */ /* 0x002fe200000006ff */
[----:B------:R-:W-:Y:S02]  /*44f0*/  UIADD3 UR20, UPT, UPT, UR6, 0x80, URZ ;  /* 0x0000008006147890 */ /* 0x000fe4000fffe0ff */
[----:B------:R-:W-:Y:S01]  /*4500*/  UIADD3 UR16, UPT, UPT, UR6, 0x100, URZ ;  /* 0x0000010006107890 */ /* 0x000fe2000fffe0ff */
[----:B------:R2:W3:Y:S01]  /*4510*/  @P0 SYNCS.PHASECHK.TRANS64.TRYWAIT P2, [UR4], R0 ;  /* 0x00000000ff0005a7 */ /* 0x0004e20008041104 */
[----:B------:R-:W-:Y:S02]  /*4520*/  ULEA UR4, UR10, UR29, 0x9 ;  /* 0x0000001d0a047291 */ /* 0x000fe4000f8e48ff */
[----:B------:R-:W-:Y:S02]  /*4530*/  UIADD3 UR12, UPT, UPT, UR6, 0x180, URZ ;  /* 0x00000180060c7890 */ /* 0x000fe4000fffe0ff */
[----:B------:R-:W-:Y:S02]  /*4540*/  UIADD3 UR18, UPT, UPT, UR4, 0x2, URZ ;  /* 0x0000000204127890 */ /* 0x000fe4000fffe0ff */
[----:B------:R-:W-:Y:S02]  /*4550*/  UIADD3 UR14, UPT, UPT, UR4, 0x4, URZ ;  /* 0x00000004040e7890 */ /* 0x000fe4000fffe0ff */
[----:B------:R-:W-:Y:S01]  /*4560*/  UIADD3 UR8, UPT, UPT, UR4, 0x6, URZ ;  /* 0x0000000604087890 */ /* 0x000fe2000fffe0ff */
[----:B------:R-:W-:Y:S01]  /*4570*/  UMOV UR7, 0x40004040 ;  /* 0x4000404000077882 */ /* 0x000fe20000000000 */
[----:B------:R-:W-:Y:S01]  /*4580*/  UMOV UR5, 0x40004040 ;  /* 0x4000404000057882 */ /* 0x000fe20000000000 */
[----:B------:R-:W-:Y:S01]  /*4590*/  UMOV UR21, 0x40004040 ;  /* 0x4000404000157882 */ /* 0x000fe20000000000 */
[----:B------:R2:W-:Y:S01]  /*45a0*/  UTCHMMA.2CTA gdesc[UR4], gdesc[UR6], tmem[UR11], tmem[UR40], idesc[UR41], UP2 ;  /* 0x00ff2806040075ea */ /* 0x0005e2000920000b */
[----:B------:R-:W-:Y:S01]  /*45b0*/  UPLOP3.LUT UP2, UPT, UPT, UPT, UPT, 0x80, 0x8 ;  /* 0x000000000008789c */ /* 0x000fe20003f4f070 */
[----:B------:R-:W-:Y:S01]  /*45c0*/  UMOV UR19, 0x40004040 ;  /* 0x4000404000137882 */ /* 0x000fe20000000000 */
[----:B------:R-:W-:Y:S01]  /*45d0*/  UMOV UR17, 0x40004040 ;  /* 0x4000404000117882 */ /* 0x000fe20000000000 */
[----:B------:R2:W-:Y:S01]  /*45e0*/  UTCHMMA.2CTA gdesc[UR18], gdesc[UR20], tmem[UR11], tmem[UR38], idesc[UR39], UPT ;  /* 0x00ff2614120075ea */ /* 0x0005e2000ba0000b */
[----:B------:R-:W-:Y:S01]  /*45f0*/  UMOV UR15, 0x40004040 ;  /* 0x40004040000f7882 */ /* 0x000fe20000000000 */
[----:B------:R-:W-:Y:S01]  /*4600*/  UMOV UR13, 0x40004040 ;  /* 0x40004040000d7882 */ /* 0x000fe20000000000 */
[----:B------:R-:W-:Y:S01]  /*4610*/  UMOV UR9, 0x40004040 ;  /* 0x4000404000097882 */ /* 0x000fe20000000000 */
[----:B------:R2:W-:Y:S01]  /*4620*/  UTCHMMA.2CTA gdesc[UR14], gdesc[UR16], tmem[UR11], tmem[UR36], idesc[UR37], UPT ;  /* 0x00ff24100e0075ea */ /* 0x0005e2000ba0000b */
[----:B------:R2:W-:Y:S01]  /*4630*/  UTCHMMA.2CTA gdesc[UR8], gdesc[UR12], tmem[UR11], tmem[UR34], idesc[UR35], UPT ;  /* 0x00ff220c080075ea */ /* 0x0005e2000ba0000b */
[----:B------:R2:W-:Y:S01]  /*4640*/  UTCBAR.2CTA.MULTICAST [UR25], URZ, UR28 ;  /* 0x000000ff190073e9 */ /* 0x0005e2000820081c */
[----:B------:R-:W-:Y:S01]  /*4650*/  UMOV UR10, UR23 ;  /* 0x00000017000a7c82 */ /* 0x000fe20008000000 */
[----:B------:R-:W-:Y:S05]  /*4660*/  BRA.U UP0, `(.L_x_83) ;  /* 0xfffffffd00507547 */ /* 0x000fea000b83ffff */
.L_x_80:
[----:B--2---:R-:W-:Y:S01]  /*4670*/  UIADD3 UR4, UPT, UPT, UR31, 0x140, URZ ;  /* 0x000001401f047890 */ /* 0x004fe2000fffe0ff */
[----:B------:R-:W-:-:S08]  /*4680*/  UMOV UR22, UR27 ;  /* 0x0000001b00167c82 */ /* 0x000fd00008000000 */
[----:B------:R2:W-:Y:S01]  /*4690*/  UTCBAR.2CTA.MULTICAST [UR4], URZ, UR42 ;  /* 0x000000ff040073e9 */ /* 0x0005e2000820082a */
[----:B------:R-:W-:Y:S02]  /*46a0*/  NOP ;  /* 0x0000000000007918 */ /* 0x000fe40000000000 */
.L_x_78:
[----:B--2---:R-:W-:Y:S01]  /*46b0*/  UIADD3 UR4, UPT, UPT, UR32, 0x1, URZ ;  /* 0x0000000120047890 */ /* 0x004fe2000fffe0ff */
[----:B------:R-:W-:-:S03]  /*46c0*/  ISETP.NE.AND P0, PT, R8, 0x2, PT ;  /* 0x000000020800780c */ /* 0x000fc60003f05270 */
[----:B------:R-:W-:Y:S01]  /*46d0*/  UISETP.NE.AND UP0, UPT, UR4, 0x4, UPT ;  /* 0x000000040400788c */ /* 0x000fe2000bf05270 */
[----:B-1----:R-:W-:Y:S02]  /*46e0*/  SEL R0, RZ, 0x1, P0 ;  /* 0x00000001ff007807 */ /* 0x002fe40000000000 */
[----:B------:R-:W-:Y:S01]  /*46f0*/  SEL R8, R8, RZ, P0 ;  /* 0x000000ff08087207 */ /* 0x000fe20000000000 */
[----:B------:R-:W-:Y:S01]  /*4700*/  USEL UR5, URZ, 0x1, UP0 ;  /* 0x00000001ff057887 */ /* 0x000fe20008000000 */
[----:B------:R-:W-:Y:S01]  /*4710*/  LOP3.LUT R3, R3, R0, RZ, 0x3c, !PT ;  /* 0x0000000003037212 */ /* 0x000fe200078e3cff */
[----:B------:R-:W-:-:S04]  /*4720*/  USEL UR32, UR4, URZ, UP0 ;  /* 0x000000ff04207287 */ /* 0x000fc80008000000 */
[----:B------:R-:W-:Y:S01]  /*4730*/  LOP3.LUT R9, R9, UR5, RZ, 0x3c, !PT ;  /* 0x0000000509097c12 */ /* 0x000fe2000f8e3cff */
[----:B------:R-:W-:Y:S07]  /*4740*/  @P1 BRA `(.L_x_84) ;  /* 0xfffffff800881947 */ /* 0x000fee000383ffff */
[----:B------:R-:W1:Y:S01]  /*4750*/  S2UR UR8, SR_CgaCtaId ;  /* 0x00000000000879c3 */ /* 0x000e620000008800 */
[----:B------:R-:W-:Y:S01]  /*4760*/  ELECT P0, URZ, PT ;  /* 0x0000000000ff782f */ /* 0x000fe20003800000 */
[----:B------:R-:W-:Y:S01]  /*4770*/  HFMA2 R0, -RZ, RZ, 0, 5.9604644775390625e-08 ;  /* 0x00000001ff007431 */ /* 0x000fe200000001ff */
[----:B------:R-:W-:-:S05]  /*4780*/  UMOV UR4, 0x40 ;  /* 0x0000004000047882 */ /* 0x000fca0000000000 */
[----:B------:R-:W-:Y:S01]  /*4790*/  UVIRTCOUNT.DEALLOC.SMPOOL 0x80 ;  /* 0x000000800000784c */ /* 0x000fe20000000000 */
[----:B------:R-:W-:Y:S02]  /*47a0*/  UISETP.NE.AND UP1, UPT, UR46, URZ, UPT ;  /* 0x000000ff2e00728c */ /* 0x000fe4000bf25270 */
[----:B-1----:R-:W-:-:S09]  /*47b0*/  ULEA UR8, UR8, UR4, 0x18 ;  /* 0x0000000408087291 */ /* 0x002fd2000f8ec0ff */
[----:B------:R1:W-:Y:S01]  /*47c0*/  @P0 STS.U8 [UR8+0x1c], R0 ;  /* 0x00001c00ff000988 */ /* 0x0003e20008000008 */
[----:B------:R-:W-:Y:S05]  /*47d0*/  BRA.U UP1, `(.L_x_85) ;  /* 0x0000000101a07547 */ /* 0x000fea000b800000 */
[----:B------:R-:W-:Y:S01]  /*47e0*/  UIADD3 UR7, UPT, UPT, UR26, 0x160, URZ ;  /* 0x000001601a077890 */ /* 0x000fe2000fffe0ff */
[----:B------:R-:W-:-:S03]  /*47f0*/  SHF.L.U32 R2, R9, 0x1f, RZ ;  /* 0x0000001f09027819 */ /* 0x000fc600000006ff */
[----:B------:R-:W-:-:S09]  /*4800*/  ULEA UR4, UR32, UR7, 0x3 ;  /* 0x0000000720047291 */ /* 0x000fd2000f8e18ff */
[----:B------:R-:W2:Y:S02]  /*4810*/  SYNCS.PHASECHK.TRANS64.TRYWAIT P0, [UR4], R2 ;  /* 0x00000002ff0075a7 */ /* 0x000ea40008001104 */
[----:B--2---:R-:W-:Y:S05]  /*4820*/  @!P0 BRA `(.L_x_86) ;  /* 0x00000058000c8947 */ /* 0x004fea0003800000 */
.L_x_200:
        /* <DEDUP_REMOVED lines=9> */
.L_x_202:
        /* <DEDUP_REMOVED lines=9> */
.L_x_204:
[----:B------:R-:W-:-:S04]  /*4950*/  UIADD3 UR4, UPT, UPT, UR4, 0x1, URZ ;  /* 0x0000000104047890 */ /* 0x000fc8000fffe0ff */
[----:B------:R-:W-:-:S04]  /*4960*/  UISETP.NE.AND UP0, UPT, UR4, 0x4, UPT ;  /* 0x000000040400788c */ /* 0x000fc8000bf05270 */
[----:B------:R-:W-:Y:S02]  /*4970*/  USEL UR5, URZ, 0x1, UP0 ;  /* 0x00000001ff057887 */ /* 0x000fe40008000000 */
[----:B------:R-:W-:-:S04]  /*4980*/  USEL UR4, UR4, URZ, UP0 ;  /* 0x000000ff04047287 */ /* 0x000fc80008000000 */
[----:B------:R-:W-:Y:S01]  /*4990*/  ULEA UR4, UR4, UR7, 0x3 ;  /* 0x0000000704047291 */ /* 0x000fe2000f8e18ff */
[----:B------:R-:W-:-:S04]  /*49a0*/  LOP3.LUT R2, R2, UR5, RZ, 0x3c, !PT ;  /* 0x0000000502027c12 */ /* 0x000fc8000f8e3cff */
[----:B------:R-:W-:Y:S01]  /*49b0*/  SHF.L.U32 R2, R2, 0x1f, RZ ;  /* 0x0000001f02027819 */ /* 0x000fe200000006ff */
[----:B-1----:R-:W-:-:S04]  /*49c0*/  IMAD.U32 R0, RZ, RZ, UR4 ;  /* 0x00000004ff007e24 */ /* 0x002fc8000f8e00ff */
[----:B------:R1:W2:Y:S03]  /*49d0*/  SYNCS.PHASECHK.TRANS64.TRYWAIT P0, [R0+URZ], R2 ;  /* 0x00000002000075a7 */ /* 0x0002a600080011ff */
[----:B--2---:R-:W-:Y:S05]  /*49e0*/  @!P0 NANOSLEEP.SYNCS 0x989680 ;  /* 0x009896800000895d */ /* 0x004fea0003900000 */
[----:B------:R-:W2:Y:S02]  /*49f0*/  @!P0 SYNCS.PHASECHK.TRANS64 P0, [R0+URZ], R2 ;  /* 0x00000002000085a7 */ /* 0x000ea400080010ff */
[----:B--2---:R-:W-:Y:S05]  /*4a00*/  @P0 BRA `(.L_x_89) ;  /* 0x0000000000200947 */ /* 0x004fea0003800000 */
.L_x_90:
[----:B--2---:R2:W4:Y:S02]  /*4a10*/  SYNCS.PHASECHK.TRANS64.TRYWAIT P0, [R0+URZ], R2 ;  /* 0x00000002000075a7 */ /* 0x00452400080011ff */
[----:B----4-:R-:W-:Y:S05]  /*4a20*/  @!P0 NANOSLEEP.SYNCS 0x989680 ;  /* 0x009896800000895d */ /* 0x010fea0003900000 */
[----:B------:R-:W4:Y:S02]  /*4a30*/  @!P0 SYNCS.PHASECHK.TRANS64 P0, [R0+URZ], R2 ;  /* 0x00000002000085a7 */ /* 0x000f2400080010ff */
[----:B----4-:R-:W-:Y:S05]  /*4a40*/  @!P0 BRA `(.L_x_90) ;  /* 0xfffffffc00f08947 */ /* 0x010fea000383ffff */
[----:B------:R-:W-:Y:S05]  /*4a50*/  BRA `(.L_x_89) ;  /* 0x00000000000c7947 */ /* 0x000fea0003800000 */
.L_x_85:
[----:B------:R-:W-:-:S04]  /*4a60*/  UIADD3 UR4, UPT, UPT, UR26, 0x1a0, URZ ;  /* 0x000001a01a047890 */ /* 0x000fc8000fffe0ff */
[----:B------:R-:W-:-:S09]  /*4a70*/  UPRMT UR4, UR48, 0x654, UR4 ;  /* 0x0000065430047896 */ /* 0x000fd20008000004 */
[----:B------:R-:W-:Y:S03]  /*4a80*/  SYNCS.ARRIVE.TRANS64.RED.A1T0 RZ, [UR4], RZ ;  /* 0x000000ffffff79a7 */ /* 0x000fe60008100404 */
.L_x_89:
[----:B-12---:R-:W-:Y:S01]  /*4a90*/  SHF.L.U32 R2, RZ, 0x1f, RZ ;  /* 0x0000001fff027819 */ /* 0x006fe200000006ff */
[----:B------:R-:W-:Y:S01]  /*4aa0*/  UIADD3 UR4, UPT, UPT, UR26, 0x1a0, URZ ;  /* 0x000001a01a047890 */ /* 0x000fe2000fffe0ff */
[----:B------:R-:W-:Y:S02]  /*4ab0*/  PLOP3.LUT P0, PT, PT, PT, UP1, 0x80, 0x8 ;  /* 0x000000000008781c */ /* 0x000fe40003f0f018 */
[----:B------:R-:W1:Y:S02]  /*4ac0*/  SYNCS.PHASECHK.TRANS64.TRYWAIT P1, [UR26+0x1a0], R2 ;  /* 0x0001a002ff0075a7 */ /* 0x000e64000802111a */
[----:B-1----:R-:W-:Y:S09]  /*4ad0*/  @!P1 BRA `(.L_x_91) ;  /* 0x0000005400a89947 */ /* 0x002ff20003800000 */
.L_x_206:
[----:B------:R-:W-:Y:S01]  /*4ae0*/  @!UP1 UPRMT UR4, UR48, 0x654, UR4 ;  /* 0x0000065430049896 */ /* 0x000fe20008000004 */
[----:B------:R-:W-:Y:S01]  /*4af0*/  UMOV UR5, 0xffff ;  /* 0x0000ffff00057882 */ /* 0x000fe20000000000 */
[----:B------:R-:W-:-:S07]  /*4b00*/  UMOV UR6, 0x1 ;  /* 0x0000000100067882 */ /* 0x000fce0000000000 */
[----:B------:R-:W-:Y:S01]  /*4b10*/  @!P0 SYNCS.ARRIVE.TRANS64.RED.A1T0 RZ, [UR4], RZ ;  /* 0x000000ffffff89a7 */ /* 0x000fe20008100404 */
[----:B------:R-:W-:Y:S01]  /*4b20*/  NOP ;  /* 0x0000000000007918 */ /* 0x000fe20000000000 */
[----:B-1----:R-:W1:Y:S01]  /*4b30*/  LDS R0, [UR8+0x14] ;  /* 0x00001408ff007984 */ /* 0x002e620008000800 */
[----:B------:R-:W-:-:S04]  /*4b40*/  ULOP3.LUT UR4, UR44, 0xffff, URZ, 0xc0, !UPT ;  /* 0x0000ffff2c047892 */ /* 0x000fc8000f8ec0ff */
[----:B------:R-:W-:-:S04]  /*4b50*/  USHF.R.U32.HI UR4, URZ, 0x5, UR4 ;  /* 0x00000005ff047899 */ /* 0x000fc80008011604 */
[----:B------:R-:W-:Y:S02]  /*4b60*/  USHF.L.U32 UR5, UR5, UR4, URZ ;  /* 0x0000000405057299 */ /* 0x000fe400080006ff */
[----:B------:R-:W-:-:S04]  /*4b70*/  USHF.L.U32 UR4, UR6, UR4, URZ ;  /* 0x0000000406047299 */ /* 0x000fc800080006ff */
[----:B-1----:R-:W-:-:S04]  /*4b80*/  LOP3.LUT R0, R0, UR5, RZ, 0xc0, !PT ;  /* 0x0000000500007c12 */ /* 0x002fc8000f8ec0ff */
[----:B------:R-:W-:-:S13]  /*4b90*/  ISETP.NE.AND P0, PT, R0, UR5, PT ;  /* 0x0000000500007c0c */ /* 0x000fda000bf05270 */
[----:B------:R-:W-:Y:S05]  /*4ba0*/  @P0 BRA `(.L_x_92) ;  /* 0x0000000000580947 */ /* 0x000fea0003800000 */
[----:B------:R-:W1:Y:S02]  /*4bb0*/  LDS R0, [UR8+0x18] ;  /* 0x00001808ff007984 */ /* 0x000e640008000800 */
[----:B-1----:R-:W-:-:S04]  /*4bc0*/  LOP3.LUT R0, R0, UR4, RZ, 0xc0, !PT ;  /* 0x0000000400007c12 */ /* 0x002fc8000f8ec0ff */
[----:B------:R-:W-:-:S13]  /*4bd0*/  ISETP.NE.AND P0, PT, R0, UR4, PT ;  /* 0x0000000400007c0c */ /* 0x000fda000bf05270 */
[----:B------:R-:W-:Y:S05]  /*4be0*/  @P0 BRA `(.L_x_93) ;  /* 0x00000000003c0947 */ /* 0x000fea0003800000 */
[----:B------:R-:W1:Y:S01]  /*4bf0*/  S2R R2, SR_LANEID ;  /* 0x0000000000027919 */ /* 0x000e620000000000 */
[----:B------:R-:W-:-:S06]  /*4c00*/  ULOP3.LUT UR5, URZ, UR5, URZ, 0x33, !UPT ;  /* 0x00000005ff057292 */ /* 0x000fcc000f8e33ff */
[----:B------:R-:W-:-:S04]  /*4c10*/  IMAD.U32 R0, RZ, RZ, UR5 ;  /* 0x00000005ff007e24 */ /* 0x000fc8000f8e00ff */
[----:B------:R2:W4:Y:S02]  /*4c20*/  REDUX UR7, R0 ;  /* 0x00000000000773c4 */ /* 0x0005240000000000 */
[----:B------:R1:W-:Y:S01]  /*4c30*/  UTCATOMSWS.AND URZ, UR5 ;  /* 0x0000000500ff79e3 */ /* 0x0003e20008000000 */
[----:B--2---:R-:W-:Y:S01]  /*4c40*/  LOP3.LUT R0, RZ, UR4, RZ, 0x33, !PT ;  /* 0x00000004ff007c12 */ /* 0x004fe2000f8e33ff */
[----:B------:R-:W-:Y:S02]  /*4c50*/  VOTEU.ANY UR4, UPT, PT ;  /* 0x0000000000047886 */ /* 0x000fe400038e0100 */
[----:B------:R-:W-:Y:S02]  /*4c60*/  UFLO.U32 UR4, UR4 ;  /* 0x00000004000472bd */ /* 0x000fe400080e0000 */
[----:B------:R-:W2:Y:S04]  /*4c70*/  REDUX UR6, R0 ;  /* 0x00000000000673c4 */ /* 0x000ea80000000000 */
[----:B-1----:R-:W-:-:S02]  /*4c80*/  ISETP.EQ.U32.AND P0, PT, R2, UR4, PT ;  /* 0x0000000402007c0c */ /* 0x002fc4000bf02070 */
[----:B----4-:R-:W-:-:S11]  /*4c90*/  MOV R2, UR7 ;  /* 0x0000000700027c02 */ /* 0x010fd60008000f00 */
[----:B------:R1:W-:Y:S01]  /*4ca0*/  @P0 ATOMS.AND RZ, [UR8+0x14], R2 ;  /* 0x00001402ffff098c */ /* 0x0003e2000a800008 */
[----:B--2---:R-:W-:-:S05]  /*4cb0*/  IMAD.U32 R0, RZ, RZ, UR6 ;  /* 0x00000006ff007e24 */ /* 0x004fca000f8e00ff */
[----:B------:R1:W-:Y:S01]  /*4cc0*/  @P0 ATOMS.AND RZ, [UR8+0x18], R0 ;  /* 0x00001800ffff098c */ /* 0x0003e2000a800008 */
[----:B------:R-:W-:Y:S05]  /*4cd0*/  BRA `(.L_x_94) ;  /* 0x0000000000147947 */ /* 0x000fea0003800000 */
.L_x_93:
[----:B------:R-:W-:Y:S02]  /*4ce0*/  MOV R2, 0x4d00 ;  /* 0x00004d0000027802 */ /* 0x000fe40000000f00 */
[----:B---3-5:R-:W-:Y:S05]  /*4cf0*/  CALL.REL.NOINC `($__internal_0_$__cuda_sm10x_tcgen05_guardrail_trap_col_being_dealloced_not_returned_by_alloc) ;  /* 0x0000005800887944 */ /* 0x028fea0003c00000 */
[----:B------:R-:W-:Y:S05]  /*4d00*/  BRA `(.L_x_94) ;  /* 0x0000000000087947 */ /* 0x000fea0003800000 */
.L_x_92:
[----:B------:R-:W-:Y:S02]  /*4d10*/  MOV R2, 0x4d30 ;  /* 0x00004d3000027802 */ /* 0x000fe40000000f00 */
[----:B---3-5:R-:W-:Y:S05]  /*4d20*/  CALL.REL.NOINC `($__internal_2_$__cuda_sm10x_tcgen05_guardrail_trap_unallocated_columns_being_dealloced) ;  /* 0x0000005800947944 */ /* 0x028fea0003c00000 */
.L_x_94:
[----:B------:R-:W-:Y:S01]  /*4d30*/  NOP ;  /* 0x0000000000007918 */ /* 0x000fe20000000000 */
[----:B------:R-:W-:Y:S05]  /*4d40*/  EXIT ;  /* 0x000000000000794d */ /* 0x000fea0003800000 */
.L_x_65:
[----:B------:R-:W-:-:S09]  /*4d50*/  UISETP.NE.OR UP0, UPT, UR25, 0x3, !UP3 ;  /* 0x000000031900788c */ /* 0x000fd2000df05670 */
[----:B------:R-:W-:Y:S05]  /*4d60*/  BRA.U UP0, `(.L_x_95) ;  /* 0x0000001100b87547 */ /* 0x000fea000b800000 */
[----:B------:R-:W1:Y:S01]  /*4d70*/  LDCU UR31, c[0x0][0x370] ;  /* 0x00006e00ff1f77ac */ /* 0x000e620008000800 */
[----:B------:R-:W2:Y:S01]  /*4d80*/  LDC.64 R16, c[0x0][0x348] ;  /* 0x0000d200ff107b82 */ /* 0x000ea20000000a00 */
[----:B------:R-:W-:Y:S02]  /*4d90*/  HFMA2 R13, -RZ, RZ, 0, 0 ;  /* 0x00000000ff0d7431 */ /* 0x000fe400000001ff */
[----:B------:R-:W-:Y:S01]  /*4da0*/  IMAD.MOV.U32 R15, RZ, RZ, 0x1 ;  /* 0x00000001ff0f7424 */ /* 0x000fe200078e00ff */
[----:B------:R-:W1:Y:S01]  /*4db0*/  LDCU.128 UR48, c[0x0][0xb10] ;  /* 0x00016200ff3077ac */ /* 0x000e620008000c00 */
[----:B------:R-:W-:Y:S01]  /*4dc0*/  IMAD.MOV.U32 R14, RZ, RZ, RZ ;  /* 0x000000ffff0e7224 */ /* 0x000fe200078e00ff */
[----:B------:R-:W-:Y:S01]  /*4dd0*/  MOV R7, 0x1000 ;  /* 0x0000100000077802 */ /* 0x000fe20000000f00 */
[----:B------:R-:W3:Y:S01]  /*4de0*/  LDCU UR30, c[0x0][0x374] ;  /* 0x00006e80ff1e77ac */ /* 0x000ee20008000800 */
[----:B------:R-:W4:Y:S01]  /*4df0*/  LDC.64 R2, c[0x0][0x888] ;  /* 0x00022200ff027b82 */ /* 0x000f220000000a00 */
[----:B------:R-:W3:Y:S01]  /*4e00*/  LDCU UR15, c[0x0][0xb0c] ;  /* 0x00016180ff0f77ac */ /* 0x000ee20008000800 */
[----:B------:R-:W2:Y:S06]  /*4e10*/  LDCU UR46, c[0x0][0xb20] ;  /* 0x00016400ff2e77ac */ /* 0x000eac0008000800 */
[----:B------:R-:W4:Y:S01]  /*4e20*/  LDC.64 R4, c[0x0][0x890] ;  /* 0x00022400ff047b82 */ /* 0x000f220000000a00 */
[----:B------:R-:W2:Y:S01]  /*4e30*/  LDCU UR4, c[0x0][0xb30] ;  /* 0x00016600ff0477ac */ /* 0x000ea20008000800 */
[----:B------:R-:W-:Y:S01]  /*4e40*/  UMOV UR21, 0x400 ;  /* 0x0000040000157882 */ /* 0x000fe20000000000 */
[----:B-1----:R-:W-:-:S02]  /*4e50*/  UIMAD.WIDE.U32 UR6, UR31, UR48, URZ ;  /* 0x000000301f0672a5 */ /* 0x002fc4000f8e00ff */
[----:B---3--:R-:W-:Y:S02]  /*4e60*/  UIMAD.WIDE.U32 UR8, UR30, UR51, URZ ;  /* 0x000000331e0872a5 */ /* 0x008fe4000f8e00ff */
[----:B------:R-:W-:Y:S02]  /*4e70*/  ULEA UR21, UR47, UR21, 0x18 ;  /* 0x000000152f157291 */ /* 0x000fe4000f8ec0ff */
[----:B------:R-:W-:Y:S02]  /*4e80*/  UPLOP3.LUT UP2, UPT, UPT, UPT, UPT, 0x40, 0x4 ;  /* 0x000000000004789c */ /* 0x000fe40003f4e870 */
[----:B------:R-:W-:Y:S01]  /*4e90*/  UIADD3 UR37, UPT, UPT, UR21, 0xe8, URZ ;  /* 0x000000e815257890 */ /* 0x000fe2000fffe0ff */
[----:B------:R-:W-:Y:S01]  /*4ea0*/  UMOV UR6, UR7 ;  /* 0x0000000700067c82 */ /* 0x000fe20008000000 */
[----:B------:R-:W-:Y:S01]  /*4eb0*/  UMOV UR38, UR9 ;  /* 0x0000000900267c82 */ /* 0x000fe20008000000 */
[----:B------:R-:W-:Y:S02]  /*4ec0*/  UISETP.GE.AND UP0, UPT, UR45, 0x1, UPT ;  /* 0x000000012d00788c */ /* 0x000fe4000bf06270 */
[----:B------:R-:W-:Y:S01]  /*4ed0*/  UISETP.NE.AND UP4, UPT, UR45, 0x1, UPT ;  /* 0x000000012d00788c */ /* 0x000fe2000bf85270 */
[----:B------:R-:W1:Y:S01]  /*4ee0*/  LDCU.64 UR22, c[0x0][0xb28] ;  /* 0x00016500ff1677ac */ /* 0x000e620008000a00 */
[----:B------:R-:W-:-:S02]  /*4ef0*/  UISETP.NE.AND UP6, UPT, UR15, 0x1, UPT ;  /* 0x000000010f00788c */ /* 0x000fc4000bfc5270 */
[----:B------:R-:W-:Y:S02]  /*4f00*/  UISETP.NE.AND UP5, UPT, UR50, 0x1, UPT ;  /* 0x000000013200788c */ /* 0x000fe4000bfa5270 */
[----:B------:R-:W-:Y:S02]  /*4f10*/  UIADD3 UR41, UPT, UPT, UR21, 0xd0, URZ ;  /* 0x000000d015297890 */ /* 0x000fe4000fffe0ff */
[----:B------:R-:W-:Y:S02]  /*4f20*/  UIADD3 UR33, UPT, UPT, UR21, 0xd8, URZ ;  /* 0x000000d815217890 */ /* 0x000fe4000fffe0ff */
[----:B------:R-:W-:Y:S02]  /*4f30*/  UIADD3 UR25, UPT, UPT, UR21, 0xe0, URZ ;  /* 0x000000e015197890 */ /* 0x000fe4000fffe0ff */
[----:B------:R-:W-:Y:S02]  /*4f40*/  UPRMT UR37, UR47, 0x654, UR37 ;  /* 0x000006542f257896 */ /* 0x000fe40008000025 */
[----:B------:R-:W-:-:S02]  /*4f50*/  USHF.R.U32.HI UR39, URZ, UR49, UR6 ;  /* 0x00000031ff277299 */ /* 0x000fc40008011606 */
[----:B--2---:R-:W-:Y:S02]  /*4f60*/  USHF.R.U32.HI UR38, URZ, UR46, UR38 ;  /* 0x0000002eff267299 */ /* 0x004fe40008011626 */
[----:B------:R-:W-:-:S11]  /*4f70*/  UISETP.NE.AND UP3, UPT, UR4, 0x1, UPT ;  /* 0x000000010400788c */ /* 0x000fd6000bf65270 */
.L_x_106:
[C---:B------:R-:W-:Y:S02]  /*4f80*/  LEA R12, R14.reuse, UR21, 0x3 ;  /* 0x000000150e0c7c11 */ /* 0x040fe4000f8e18ff */
[----:B------:R-:W-:Y:S02]  /*4f90*/  SHF.L.U32 R0, R13, 0x1f, RZ ;  /* 0x0000001f0d007819 */ /* 0x000fe400000006ff */
[----:B------:R-:W-:Y:S02]  /*4fa0*/  LEA R8, R14, UR21, 0x4 ;  /* 0x000000150e087c11 */ /* 0x000fe4000f8e20ff */
[----:B--2---:R-:W2:Y:S02]  /*4fb0*/  SYNCS.PHASECHK.TRANS64.TRYWAIT P0, [R12+URZ+0x120], R0 ;  /* 0x000120000c0075a7 */ /* 0x004ea400080011ff */
[----:B--2---:R-:W-:Y:S05]  /*4fc0*/  @!P0 BRA `(.L_x_96) ;  /* 0x0000005000848947 */ /* 0x004fea0003800000 */
.L_x_207:
[----:B------:R-:W3:Y:S01]  /*4fd0*/  LDS.128 R8, [R8+0x1b0] ;  /* 0x0001b00008087984 */ /* 0x000ee20000000c00 */
[----:B------:R-:W-:Y:S01]  /*4fe0*/  UISETP.GE.AND UP0, UPT, UR45, 0x1, UPT ;  /* 0x000000012d00788c */ /* 0x000fe2000bf06270 */
[----:B------:R-:W-:Y:S01]  /*4ff0*/  @!PT LDS RZ, [RZ] ;  /* 0x00000000fffff984 */ /* 0x000fe20000000800 */
[----:B------:R-:W-:Y:S01]  /*5000*/  @!PT LDS RZ, [RZ] ;  /* 0x00000000fffff984 */ /* 0x000fe20000000800 */
[----:B------:R-:W-:Y:S01]  /*5010*/  @!PT LDS RZ, [RZ] ;  /* 0x00000000fffff984 */ /* 0x000fe20000000800 */
[----:B------:R-:W-:Y:S01]  /*5020*/  @!PT LDS RZ, [RZ] ;  /* 0x00000000fffff984 */ /* 0x000fe20000000800 */
[----:B------:R1:W-:Y:S06]  /*5030*/  MEMBAR.ALL.CTA ;  /* 0x0000000000007992 */ /* 0x0003ec0000008000 */
[----:B-1----:R-:W1:Y:S01]  /*5040*/  FENCE.VIEW.ASYNC.S ;  /* 0x00000000000073c6 */ /* 0x002e620000000000 */
[----:B---3--:R-:W-:Y:S11]  /*5050*/  LOP3.LUT P0, RZ, R10, 0x1, RZ, 0xc0, !PT ;  /* 0x000000010aff7812 */ /* 0x008ff6000780c0ff */
[----:B------:R-:W-:Y:S02]  /*5060*/  @!UPT UIADD3 URZ, UPT, UPT, URZ, URZ, URZ ;  /* 0x000000fffffff290 */ /* 0x000fe4000fffe0ff */
[----:B-1----:R-:W-:Y:S01]  /*5070*/  VOTEU.ANY UP1, P0 ;  /* 0x0000000000ff7886 */ /* 0x002fe20000020100 */
[----:B------:R-:W-:Y:S11]  /*5080*/  PLOP3.LUT P0, PT, PT, PT, UP1, 0x80, 0x8 ;  /* 0x000000000008781c */ /* 0x000ff60003f0f018 */
[----:B------:R-:W-:Y:S02]  /*5090*/  @!UPT UIADD3 URZ, UPT, UPT, URZ, URZ, URZ ;  /* 0x000000fffffff290 */ /* 0x000fe4000fffe0ff */
[----:B--2---:R-:W-:Y:S02]  /*50a0*/  @P0 SHF.R.U32.HI R0, RZ, 0x10, R9 ;  /* 0x00000010ff000819 */ /* 0x004fe40000011609 */
[----:B------:R-:W-:Y:S02]  /*50b0*/  @P0 MOV R6, R8 ;  /* 0x0000000800060202 */ /* 0x000fe40000000f00 */
[----:B------:R-:W-:Y:S01]  /*50c0*/  @P0 R2UR UR4, R0 ;  /* 0x00000000000402ca */ /* 0x000fe200000e0000 */
[----:B------:R-:W-:Y:S01]  /*50d0*/  VIADD R0, R12, 0x130 ;  /* 0x000001300c007836 */ /* 0x000fe20000000000 */
[----:B------:R-:W-:Y:S02]  /*50e0*/  @P0 LOP3.LUT R8, R9, 0xffff, RZ, 0xc0, !PT ;  /* 0x0000ffff09080812 */ /* 0x000fe400078ec0ff */
[----:B------:R-:W-:Y:S02]  /*50f0*/  @P0 R2UR UR6, R6 ;  /* 0x00000000060602ca */ /* 0x000fe400000e0000 */
[----:B------:R-:W-:Y:S02]  /*5100*/  PRMT R0, RZ, 0x654, R0 ;  /* 0x00000654ff007816 */ /* 0x000fe40000000000 */
[----:B------:R-:W-:Y:S02]  /*5110*/  @P0 R2UR UR5, R8 ;  /* 0x00000000080502ca */ /* 0x000fe400000e0000 */
[----:B------:R1:W-:Y:S03]  /*5120*/  SYNCS.ARRIVE.TRANS64.RED.A1T0 RZ, [R0+URZ], RZ ;  /* 0x000000ff00ff79a7 */ /* 0x0003e600081004ff */
[----:B------:R-:W-:Y:S04]  /*5130*/  @UP1 UMOV UR29, UR4 ;  /* 0x00000004001d1c82 */ /* 0x000fe80008000000 */
[----:B------:R-:W-:Y:S04]  /*5140*/  @UP1 UMOV UR14, UR6 ;  /* 0x00000006000e1c82 */ /* 0x000fe80008000000 */
[----:B------:R-:W-:Y:S01]  /*5150*/  @UP1 UMOV UR13, UR5 ;  /* 0x00000005000d1c82 */ /* 0x000fe20008000000 */
[----:B------:R-:W-:Y:S05]  /*5160*/  BRA.U !UP0, `(.L_x_97) ;  /* 0x0000000108a47547 */ /* 0x000fea000b800000 */
[----:B------:R-:W-:Y:S02]  /*5170*/  UIMAD.WIDE.U32 UR16, UR13, UR51, URZ ;  /* 0x000000330d1072a5 */ /* 0x000fe4000f8e00ff */
[----:B------:R-:W-:Y:S02]  /*5180*/  UIMAD.WIDE.U32 UR18, UR14, UR48, URZ ;  /* 0x000000300e1272a5 */ /* 0x000fe4000f8e00ff */
[----:B------:R-:W-:Y:S02]  /*5190*/  USEL UR4, UR30, UR38, !UP5 ;  /* 0x000000261e047287 */ /* 0x000fe4000e800000 */
[----:B------:R-:W-:Y:S02]  /*51a0*/  USEL UR7, UR31, UR39, !UP6 ;  /* 0x000000271f077287 */ /* 0x000fe4000f000000 */
[----:B------:R-:W-:Y:S02]  /*51b0*/  UIMAD.WIDE.U32 UR8, UR4, UR22, URZ ;  /* 0x00000016040872a5 */ /* 0x000fe4000f8e00ff */
[----:B------:R-:W-:Y:S01]  /*51c0*/  UIMAD.WIDE.U32 UR10, UR7, UR22, URZ ;  /* 0x00000016070a72a5 */ /* 0x000fe2000f8e00ff */
[----:B------:R-:W-:Y:S02]  /*51d0*/  UMOV UR5, UR17 ;  /* 0x0000001100057c82 */ /* 0x000fe40008000000 */
[----:B------:R-:W-:Y:S03]  /*51e0*/  USHF.R.U32.HI UR6, URZ, UR46, UR5 ;  /* 0x0000002eff067299 */ /* 0x000fe60008011605 */
[----:B------:R-:W-:Y:S01]  /*51f0*/  UMOV UR5, UR19 ;  /* 0x0000001300057c82 */ /* 0x000fe20008000000 */
[----:B------:R-:W-:Y:S02]  /*5200*/  USEL UR6, UR13, UR6, !UP5 ;  /* 0x000000060d067287 */ /* 0x000fe4000e800000 */
[----:B------:R-:W-:Y:S03]  /*5210*/  USHF.R.U32.HI UR12, URZ, UR49, UR5 ;  /* 0x00000031ff0c7299 */ /* 0x000fe60008011605 */
[----:B------:R-:W-:Y:S02]  /*5220*/  UMOV UR5, UR9 ;  /* 0x0000000900057c82 */ /* 0x000fe40008000000 */
[----:B------:R-:W-:Y:S03]  /*5230*/  @UP4 USHF.R.U32.HI UR4, URZ, UR23, UR5 ;  /* 0x00000017ff044299 */ /* 0x000fe60008011605 */
[----:B------:R-:W-:Y:S01]  /*5240*/  UMOV UR5, UR11 ;  /* 0x0000000b00057c82 */ /* 0x000fe20008000000 */
[----:B------:R-:W-:Y:S02]  /*5250*/  UIMAD UR4, UR45, UR4, URZ ;  /* 0x000000042d0472a4 */ /* 0x000fe4000f8e02ff */
[----:B------:R-:W-:Y:S02]  /*5260*/  @UP4 USHF.R.U32.HI UR7, URZ, UR23, UR5 ;  /* 0x00000017ff074299 */ /* 0x000fe40008011605 */
[----:B------:R-:W-:Y:S02]  /*5270*/  UIMAD.WIDE.U32 UR10, UR6, UR22, URZ ;  /* 0x00000016060a72a5 */ /* 0x000fe4000f8e00ff */
[----:B------:R-:W-:Y:S02]  /*5280*/  USEL UR5, UR14, UR12, !UP6 ;  /* 0x0000000c0e057287 */ /* 0x000fe4000f000000 */
[----:B------:R-:W-:Y:S02]  /*5290*/  UIMAD UR8, UR45, UR7, URZ ;  /* 0x000000072d0872a4 */ /* 0x000fe4000f8e02ff */
[----:B------:R-:W-:Y:S03]  /*52a0*/  UISETP.GE.AND UP0, UPT, UR6, UR4, UPT ;  /* 0x000000040600728c */ /* 0x000fe6000bf06270 */
[----:B------:R-:W-:Y:S01]  /*52b0*/  UMOV UR4, UR11 ;  /* 0x0000000b00047c82 */ /* 0x000fe20008000000 */
[----:B------:R-:W-:Y:S02]  /*52c0*/  UISETP.GE.OR UP0, UPT, UR5, UR8, UP0 ;  /* 0x000000080500728c */ /* 0x000fe40008706670 */
[----:B------:R-:W-:Y:S02]  /*52d0*/  USHF.R.U32.HI UR4, URZ, UR23, UR4 ;  /* 0x00000017ff047299 */ /* 0x000fe40008011604 */
[----:B------:R-:W-:Y:S02]  /*52e0*/  UIMAD.WIDE.U32 UR8, UR5, UR22, URZ ;  /* 0x00000016050872a5 */ /* 0x000fe4000f8e00ff */
[----:B------:R-:W-:Y:S04]  /*52f0*/  USEL UR10, UR6, UR4, !UP4 ;  /* 0x00000004060a7287 */ /* 0x000fe8000e000000 */
[----:B------:R-:W-:Y:S01]  /*5300*/  UIADD3 UR11, UPT, UPT, -UR10, URZ, URZ ;  /* 0x000000ff0a0b7290 */ /* 0x000fe2000fffe1ff */
[----:B------:R-:W-:Y:S02]  /*5310*/  @!UP0 UMOV UR4, UR9 ;  /* 0x0000000900048c82 */ /* 0x000fe40008000000 */
[----:B------:R-:W-:Y:S02]  /*5320*/  @!UP0 USHF.R.U32.HI UR4, URZ, UR23, UR4 ;  /* 0x00000017ff048299 */ /* 0x000fe40008011604 */
[----:B------:R-:W-:Y:S02]  /*5330*/  UIMAD UR8, UR45, UR11, UR6 ;  /* 0x0000000b2d0872a4 */ /* 0x000fe4000f8e0206 */
[----:B------:R-:W-:Y:S04]  /*5340*/  @!UP0 USEL UR4, UR5, UR4, !UP4 ;  /* 0x0000000405048287 */ /* 0x000fe8000e000000 */
[----:B------:R-:W-:Y:S02]  /*5350*/  @!UP0 UIMAD UR7, UR7, UR8, UR4 ;  /* 0x00000008070782a4 */ /* 0x000fe4000f8e0204 */
[----:B------:R-:W-:Y:S02]  /*5360*/  @!UP0 UIADD3 UR9, UPT, UPT, UR10, -UR4, URZ ;  /* 0x800000040a098290 */ /* 0x000fe4000fffe0ff */
[----:B------:R-:W-:Y:S02]  /*5370*/  UIADD3 UR8, UPT, UPT, -UR6, URZ, URZ ;  /* 0x000000ff06087290 */ /* 0x000fe4000fffe1ff */
[----:B------:R-:W-:Y:S02]  /*5380*/  UIADD3 UR4, UPT, UPT, -UR5, URZ, URZ ;  /* 0x000000ff05047290 */ /* 0x000fe4000fffe1ff */
[----:B------:R-:W-:Y:S03]  /*5390*/  @!UP0 UIMAD UR6, UR9, UR45, UR5 ;  /* 0x0000002d090682a4 */ /* 0x000fe6000f8e0205 */
[----:B------:R-:W-:Y:S01]  /*53a0*/  @!UP0 UMOV UR5, UR7 ;  /* 0x0000000700058c82 */ /* 0x000fe20008000000 */
[----:B------:R-:W-:Y:S02]  /*53b0*/  UIMAD UR7, UR15, UR4, UR14 ;  /* 0x000000040f0772a4 */ /* 0x000fe4000f8e020e */
[----:B------:R-:W-:Y:S02]  /*53c0*/  UIMAD UR4, UR50, UR8, UR13 ;  /* 0x00000008320472a4 */ /* 0x000fe4000f8e020d */
[----:B------:R-:W-:Y:S02]  /*53d0*/  UIMAD UR14, UR5, UR15, UR7 ;  /* 0x0000000f050e72a4 */ /* 0x000fe4000f8e0207 */
[----:B------:R-:W-:Y:S11]  /*53e0*/  UIMAD UR13, UR6, UR50, UR4 ;  /* 0x00000032060d72a4 */ /* 0x000ff6000f8e0204 */
[----:B------:R-:W-:Y:S01]  /*53f0*/  @!UPT UIADD3 URZ, UPT, UPT, URZ, URZ, URZ ;  /* 0x000000fffffff290 */ /* 0x000fe2000fffe0ff */
.L_x_97:
[----:B------:R-:W2:Y:S01]  /*5400*/  @!UP3 LDCU.128 UR8, c[0x0][0xb10] ;  /* 0x00016200ff08b7ac */ /* 0x000ea20008000c00 */
[C---:B----4-:R-:W-:Y:S02]  /*5410*/  ISETP.NE.U32.AND P1, PT, R4.reuse, RZ, PT ;  /* 0x000000ff0400720c */ /* 0x050fe40003f25070 */
[----:B------:R-:W-:Y:S02]  /*5420*/  ISETP.NE.U32.AND P0, PT, R4, RZ, PT ;  /* 0x000000ff0400720c */ /* 0x000fe40003f05070 */
[C---:B------:R-:W-:Y:S02]  /*5430*/  ISETP.NE.AND.EX P1, PT, R5.reuse, RZ, PT, P1 ;  /* 0x000000ff0500720c */ /* 0x040fe40003f25310 */
[----:B------:R-:W-:Y:S01]  /*5440*/  ISETP.NE.AND.EX P0, PT, R5, RZ, PT, P0 ;  /* 0x000000ff0500720c */ /* 0x000fe20003f05300 */
[----:B------:R-:W3:Y:S01]  /*5450*/  @!UP3 LDCU UR5, c[0x0][0xb0c] ;  /* 0x00016180ff05b7ac */ /* 0x000ee20008000800 */
[----:B------:R-:W-:Y:S01]  /*5460*/  SHF.L.U32 R9, R15, 0x1f, RZ ;  /* 0x0000001f0f097819 */ /* 0x000fe200000006ff */
[----:B------:R-:W-:Y:S02]  /*5470*/  USHF.L.U32 UR42, UR28, 0x7, URZ ;  /* 0x000000071c2a7899 */ /* 0x000fe400080006ff */
[----:B------:R-:W-:Y:S02]  /*5480*/  USHF.L.U32 UR43, UR20, 0x6, URZ ;  /* 0x00000006142b7899 */ /* 0x000fe400080006ff */
[----:B--2---:R-:W-:Y:S07]  /*5490*/  UIMAD.WIDE.U32 UR6, UR14, UR8, URZ ;  /* 0x000000080e0672a5 */ /* 0x004fee000f8e00ff */
[----:B------:R-:W-:Y:S01]  /*54a0*/  @!UP3 UMOV UR4, UR7 ;  /* 0x000000070004bc82 */ /* 0x000fe20008000000 */
[----:B---3--:R-:W-:Y:S02]  /*54b0*/  @!UP3 UISETP.NE.AND UP0, UPT, UR5, 0x1, UPT ;  /* 0x000000010500b88c */ /* 0x008fe4000bf05270 */
[----:B------:R-:W-:Y:S02]  /*54c0*/  @!UP3 USHF.R.U32.HI UR4, URZ, UR9, UR4 ;  /* 0x00000009ff04b299 */ /* 0x000fe40008011604 */
[----:B------:R-:W-:Y:S02]  /*54d0*/  UIMAD.WIDE.U32 UR6, UR13, UR11, URZ ;  /* 0x0000000b0d0672a5 */ /* 0x000fe4000f8e00ff */
[----:B------:R-:W-:Y:S02]  /*54e0*/  @!UP3 USEL UR8, UR14, UR4, !UP0 ;  /* 0x000000040e08b287 */ /* 0x000fe4000c000000 */
[----:B------:R-:W-:Y:S03]  /*54f0*/  @!UP3 UISETP.NE.AND UP0, UPT, UR10, 0x1, UPT ;  /* 0x000000010a00b88c */ /* 0x000fe6000bf05270 */
[----:B------:R-:W-:Y:S02]  /*5500*/  @!UP3 UMOV UR6, UR7 ;  /* 0x000000070006bc82 */ /* 0x000fe40008000000 */
[----:B------:R-:W2:Y:S02]  /*5510*/  @!UP3 LDCU UR4, c[0x0][0xb20] ;  /* 0x00016400ff04b7ac */ /* 0x000ea40008000800 */
[----:B--2---:R-:W-:Y:S04]  /*5520*/  @!UP3 USHF.R.U32.HI UR6, URZ, UR4, UR6 ;  /* 0x00000004ff06b299 */ /* 0x004fe80008011606 */
[----:B------:R-:W-:Y:S04]  /*5530*/  @!UP3 USEL UR6, UR13, UR6, !UP0 ;  /* 0x000000060d06b287 */ /* 0x000fe8000c000000 */
[----:B------:R-:W-:Y:S02]  /*5540*/  @!UP3 UIADD3 UR4, UPT, UPT, -UR8, UR6, URZ ;  /* 0x000000060804b290 */ /* 0x000fe4000fffe1ff */
[----:B------:R-:W-:Y:S02]  /*5550*/  @!UP3 UIADD3 UR6, UPT, UPT, UR8, -UR6, URZ ;  /* 0x800000060806b290 */ /* 0x000fe4000fffe0ff */
[----:B------:R-:W-:Y:S02]  /*5560*/  @!UP3 UIMAD UR14, UR4, UR5, UR14 ;  /* 0x00000005040eb2a4 */ /* 0x000fe4000f8e020e */
[----:B------:R-:W-:Y:S01]  /*5570*/  @!UP3 UIMAD UR13, UR6, UR10, UR13 ;  /* 0x0000000a060db2a4 */ /* 0x000fe2000f8e020d */
[----:B------:R-:W-:Y:S11]  /*5580*/  BRA.U UP2, `(.L_x_98) ;  /* 0x0000000102107547 */ /* 0x000ff6000b800000 */
[----:B------:R-:W-:Y:S04]  /*5590*/  MOV R6, UR52 ;  /* 0x0000003400067c02 */ /* 0x000fe80008000f00 */
[----:B------:R-:W-:Y:S04]  /*55a0*/  SHF.L.U32 R6, R6, 0x1f, RZ ;  /* 0x0000001f06067819 */ /* 0x000fe800000006ff */
[----:B------:R-:W2:Y:S02]  /*55b0*/  SYNCS.PHASECHK.TRANS64.TRYWAIT P2, [UR21+0x118], R6 ;  /* 0x00011806ff0075a7 */ /* 0x000ea40008041115 */
[----:B--2---:R-:W-:Y:S05]  /*55c0*/  @!P2 BRA `(.L_x_99) ;  /* 0x0000004c0018a947 */ /* 0x004fea0003800000 */
.L_x_98:
[----:B------:R-:W-:Y:S05]  /*55d0*/  @!P1 BRA `(.L_x_100) ;  /* 0x0000000000309947 */ /* 0x000fea0003800000 */
[----:B------:R-:W-:Y:S01]  /*55e0*/  ISETP.NE.U32.AND P1, PT, R2, RZ, PT ;  /* 0x000000ff0200720c */ /* 0x000fe20003f25070 */
[----:B------:R-:W2:Y:S01]  /*55f0*/  LDCU.64 UR4, c[0x0][0x358] ;  /* 0x00006b00ff0477ac */ /* 0x000ea20008000a00 */
[----:B------:R-:W-:Y:S02]  /*5600*/  IMAD.MOV.U32 R50, RZ, RZ, 0x1 ;  /* 0x00000001ff327424 */ /* 0x000fe400078e00ff */
[----:B------:R-:W-:Y:S11]  /*5610*/  ISETP.NE.AND.EX P1, PT, R3, RZ, PT, P1 ;  /* 0x000000ff0300720c */ /* 0x000ff60003f25310 */
[----:B------:R-:W-:Y:S02]  /*5620*/  @!UPT UIADD3 URZ, UPT, UPT, URZ, URZ, URZ ;  /* 0x000000fffffff290 */ /* 0x000fe4000fffe0ff */
[----:B------:R-:W3:Y:S01]  /*5630*/  @P1 LDC.64 R10, c[0x0][0x888] ;  /* 0x00022200ff0a1b82 */ /* 0x000ee20000000a00 */
[----:B-1----:R-:W-:Y:S04]  /*5640*/  @P1 IMAD R0, R4, UR36, RZ ;  /* 0x0000002404001c24 */ /* 0x002fe8000f8e02ff */
[----:B---3--:R-:W-:Y:S04]  /*5650*/  @P1 IMAD.WIDE R10, R0, 0x4, R10 ;  /* 0x00000004000a1825 */ /* 0x008fe800078e020a */
[----:B------:R-:W-:Y:S01]  /*5660*/  HFMA2 R0, -RZ, RZ, 0, 5.9604644775390625e-08 ;  /* 0x00000001ff007431 */ /* 0x000fe200000001ff */
[----:B--2--5:R2:W5:Y:S04]  /*5670*/  @P1 LDG.E R27, desc[UR4][R10.64] ;  /* 0x000000040a1b1981 */ /* 0x024568000c1e1900 */
[----:B------:R-:W-:Y:S01]  /*5680*/  @!P1 PRMT R50, R0, 0x7610, R50 ;  /* 0x0000761000329816 */ /* 0x000fe20000000032 */
[----:B--2---:R-:W3:Y:S06]  /*5690*/  @!P1 LDC R27, c[0x0][0x880] ;  /* 0x00022000ff1b9b82 */ /* 0x004eec0000000800 */
.L_x_100:
[----:B---3-5:R-:W-:Y:S01]  /*56a0*/  @!P0 FSETP.EQ.AND P1, PT, R27, RZ, PT ;  /* 0x000000ff1b00820b */ /* 0x028fe20003f22000 */
[----:B------:R-:W-:Y:S01]  /*56b0*/  @!UPT UIADD3 URZ, UPT, UPT, URZ, URZ, URZ ;  /* 0x000000fffffff290 */ /* 0x000fe2000fffe0ff */
[----:B------:R-:W-:Y:S11]  /*56c0*/  @!P0 BRA `(.L_x_101) ;  /* 0x0000000000188947 */ /* 0x000ff60003800000 */
[----:B------:R-:W-:Y:S02]  /*56d0*/  LOP3.LUT P0, RZ, R50, 0xff, RZ, 0xc0, !PT ;  /* 0x000000ff32ff7812 */ /* 0x000fe4000780c0ff */
[----:B------:R-:W-:Y:S04]  /*56e0*/  ISETP.NE.U32.AND P1, PT, R2, RZ, PT ;  /* 0x000000ff0200720c */ /* 0x000fe80003f25070 */
[----:B------:R-:W-:Y:S04]  /*56f0*/  ISETP.NE.AND.EX P1, PT, R3, RZ, PT, P1 ;  /* 0x000000ff0300720c */ /* 0x000fe80003f25310 */
[----:B------:R-:W-:Y:S03]  /*5700*/  PLOP3.LUT P1, PT, P1, PT, PT, 0x8, 0x80 ;  /* 0x000000000080781c */ /* 0x000fe60000f2e170 */
[----:B------:R-:W-:Y:S11]  /*5710*/  @P0 FSETP.EQ.AND P1, PT, R27, RZ, PT ;  /* 0x000000ff1b00020b */ /* 0x000ff60003f22000 */
[----:B------:R-:W-:Y:S02]  /*5720*/  @!UPT UIADD3 URZ, UPT, UPT, URZ, URZ, URZ ;  /* 0x000000fffffff290 */ /* 0x000fe4000fffe0ff */
.L_x_101:
[----:B------:R-:W2:Y:S01]  /*5730*/  SYNCS.PHASECHK.TRANS64.TRYWAIT P2, [UR21+0xf0], R9 ;  /* 0x0000f009ff0075a7 */ /* 0x000ea20008041115 */
[----:B------:R-:W-:Y:S04]  /*5740*/  ELECT P0, URZ, PT ;  /* 0x0000000000ff782f */ /* 0x000fe80003800000 */
[----:B------:R-:W-:Y:S11]  /*5750*/  PLOP3.LUT P1, PT, P1, P0, PT, 0xf2, 0x2f ;  /* 0x00000000002f781c */ /* 0x000ff60000f21e72 */
[----:B------:R-:W-:Y:S02]  /*5760*/  @!UPT UIADD3 URZ, UPT, UPT, URZ, URZ, URZ ;  /* 0x000000fffffff290 */ /* 0x000fe4000fffe0ff */
[----:B------:R-:W-:Y:S05]  /*5770*/  @!P1 IADD3 R8, P0, PT, R16, 0x580, RZ ;  /* 0x0000058010089810 */ /* 0x000fea0007f1e0ff */
[----:B-1----:R-:W-:Y:S01]  /*5780*/  @!P1 IMAD.X R6, RZ, RZ, R17, P0 ;  /* 0x000000ffff069224 */ /* 0x002fe200000e0611 */
[----:B--2---:R-:W-:Y:S07]  /*5790*/  @!P2 BRA `(.L_x_102) ;  /* 0x0000004800bca947 */ /* 0x004fee0003800000 */
.L_x_210:
[----:B------:R-:W-:Y:S01]  /*57a0*/  @!P1 R2UR UR5, R8 ;  /* 0x00000000080592ca */ /* 0x000fe200000e0000 */
[----:B------:R-:W-:Y:S01]  /*57b0*/  VOTEU.ALL UP0, P1 ;  /* 0x0000000000ff7886 */ /* 0x000fe20000800000 */
[----:B------:R-:W-:Y:S01]  /*57c0*/  @!P1 R2UR UR4, R6 ;  /* 0x00000000060492ca */ /* 0x000fe200000e0000 */
[----:B------:R-:W-:Y:S01]  /*57d0*/  UMOV UR16, 0x0 ;  /* 0x0000000000107882 */ /* 0x000fe20000000000 */
[----:B------:R-:W-:Y:S01]  /*57e0*/  UMOV UR17, 0x10000000 ;  /* 0x1000000000117882 */ /* 0x000fe20000000000 */
[----:B------:R-:W-:Y:S01]  /*57f0*/  UMOV UR44, UR36 ;  /* 0x00000024002c7c82 */ /* 0x000fe20008000000 */
[----:B------:R-:W-:Y:S01]  /*5800*/  @!UP0 UIADD3 UR40, UPT, UPT, UR21, 0x200, URZ ;  /* 0x0000020015288890 */ /* 0x000fe2000fffe0ff */
[----:B-1----:R-:W-:Y:S01]  /*5810*/  @!P1 IMAD.MOV.U32 R0, RZ, RZ, 0x1000 ;  /* 0x00001000ff009424 */ /* 0x002fe200078e00ff */
[----:B------:R-:W-:Y:S01]  /*5820*/  @!UP0 UIADD3 UR10, UPT, UPT, UR42, 0x40, URZ ;  /* 0x000000402a0a8890 */ /* 0x000fe2000fffe0ff */
[----:B------:R-:W-:Y:S01]  /*5830*/  @!P1 IADD3 R8, P0, PT, R16, 0x580, RZ ;  /* 0x0000058010089810 */ /* 0x000fe20007f1e0ff */
[----:B------:R-:W-:Y:S01]  /*5840*/  @!UP0 UIADD3 UR8, UPT, UPT, UR21, 0xa00, URZ ;  /* 0x00000a0015088890 */ /* 0x000fe2000fffe0ff */
[----:B------:R-:W-:Y:S02]  /*5850*/  VOTEU.ALL UP0, P1 ;  /* 0x0000000000ff7886 */ /* 0x000fe40000800000 */
[----:B------:R-:W-:Y:S01]  /*5860*/  IMAD.U32 R10, RZ, RZ, UR5 ;  /* 0x00000005ff0a7e24 */ /* 0x000fe2000f8e00ff */
[----:B------:R-:W-:Y:S01]  /*5870*/  UMOV UR9, UR41 ;  /* 0x0000002900097c82 */ /* 0x000fe20008000000 */
[----:B------:R-:W-:Y:S01]  /*5880*/  IMAD.U32 R11, RZ, RZ, UR4 ;  /* 0x00000004ff0b7e24 */ /* 0x000fe2000f8e00ff */
[----:B------:R-:W-:Y:S01]  /*5890*/  UMOV UR11, UR43 ;  /* 0x0000002b000b7c82 */ /* 0x000fe20008000000 */
[----:B------:R-:W-:Y:S01]  /*58a0*/  UMOV UR12, UR36 ;  /* 0x00000024000c7c82 */ /* 0x000fe20008000000 */
[----:B------:R-:W-:Y:S01]  /*58b0*/  @!P1 R2UR UR4, R10 ;  /* 0x000000000a0492ca */ /* 0x000fe200000e0000 */
[----:B------:R-:W-:Y:S01]  /*58c0*/  UPRMT UR6, UR47, 0x654, UR41 ;  /* 0x000006542f067896 */ /* 0x000fe20008000029 */
[----:B------:R-:W-:Y:S01]  /*58d0*/  @!P1 R2UR UR5, R11 ;  /* 0x000000000b0592ca */ /* 0x000fe200000e0000 */
[----:B------:R-:W-:Y:S11]  /*58e0*/  @!P1 IMAD.X R6, RZ, RZ, R17, P0 ;  /* 0x000000ffff069224 */ /* 0x000ff600000e0611 */
[----:B------:R-:W-:Y:S01]  /*58f0*/  @!UPT UIADD3 URZ, UPT, UPT, URZ, URZ, URZ ;  /* 0x000000fffffff290 */ /* 0x000fe2000fffe0ff */
[----:B------:R1:W-:Y:S01]  /*5900*/  @!UP0 UTMALDG.3D [UR40], [UR4], desc[UR16] ;  /* 0x00001028040085b4 */ /* 0x0003e20008011000 */
[----:B------:R-:W-:Y:S05]  /*5910*/  VOTEU.ALL UP0, P1 ;  /* 0x0000000000ff7886 */ /* 0x000fea0000800000 */
[----:B------:R1:W-:Y:S01]  /*5920*/  @!UP0 UTMALDG.3D [UR8], [UR4], desc[UR16] ;  /* 0x00001008040085b4 */ /* 0x0003e20008011000 */
[----:B------:R1:W-:Y:S01]  /*5930*/  @!P1 SYNCS.ARRIVE.TRANS64.RED.A0TR RZ, [UR21+0xd0], R0 ;  /* 0x0000d000ffff99a7 */ /* 0x0003e20008300415 */
[----:B------:R-:W-:Y:S01]  /*5940*/  SYNCS.ARRIVE.TRANS64.RED.A1T0 RZ, [UR6], RZ ;  /* 0x000000ffffff79a7 */ /* 0x000fe20008100406 */
[----:B------:R-:W2:Y:S02]  /*5950*/  SYNCS.PHASECHK.TRANS64.TRYWAIT P2, [UR21+0xf8], R9 ;  /* 0x0000f809ff0075a7 */ /* 0x000ea40008041115 */
[----:B-12---:R-:W-:Y:S05]  /*5960*/  @!P2 BRA `(.L_x_103) ;  /* 0x000000480060a947 */ /* 0x006fea0003800000 */
.L_x_212:
        /* <DEDUP_REMOVED lines=10> */
[----:B------:R-:W-:Y:S02]  /*5a10*/  @!UP0 UIADD3 UR10, UPT, UPT, UR42, 0x50, URZ ;  /* 0x000000502a0a8890 */ /* 0x000fe4000fffe0ff */
[----:B------:R-:W-:Y:S01]  /*5a20*/  @!UP0 UIADD3 UR8, UPT, UPT, UR21, 0x1a00, URZ ;  /* 0x00001a0015088890 */ /* 0x000fe2000fffe0ff */
[----:B------:R-:W-:Y:S01]  /*5a30*/  IMAD.U32 R10, RZ, RZ, UR5 ;  /* 0x00000005ff0a7e24 */ /* 0x000fe2000f8e00ff */
[----:B------:R-:W-:Y:S01]  /*5a40*/  VOTEU.ALL UP0, P1 ;  /* 0x0000000000ff7886 */ /* 0x000fe20000800000 */
[----:B------:R-:W-:Y:S01]  /*5a50*/  IMAD.U32 R11, RZ, RZ, UR4 ;  /* 0x00000004ff0b7e24 */ /* 0x000fe2000f8e00ff */
[----:B------:R-:W-:Y:S01]  /*5a60*/  UMOV UR9, UR33 ;  /* 0x0000002100097c82 */ /* 0x000fe20008000000 */
[----:B------:R-:W-:Y:S01]  /*5a70*/  UMOV UR11, UR43 ;  /* 0x0000002b000b7c82 */ /* 0x000fe20008000000 */
[----:B------:R-:W-:Y:S01]  /*5a80*/  @!P1 R2UR UR4, R10 ;  /* 0x000000000a0492ca */ /* 0x000fe200000e0000 */
[----:B------:R-:W-:Y:S01]  /*5a90*/  UMOV UR12, UR36 ;  /* 0x00000024000c7c82 */ /* 0x000fe20008000000 */
[----:B------:R-:W-:Y:S01]  /*5aa0*/  @!P1 R2UR UR5, R11 ;  /* 0x000000000b0592ca */ /* 0x000fe200000e0000 */
[----:B------:R-:W-:Y:S01]  /*5ab0*/  UPRMT UR6, UR47, 0x654, UR33 ;  /* 0x000006542f067896 */ /* 0x000fe20008000021 */
[----:B------:R-:W-:Y:S11]  /*5ac0*/  @!P1 IMAD.X R6, RZ, RZ, R17, P0 ;  /* 0x000000ffff069224 */ /* 0x000ff600000e0611 */
[----:B------:R1:W-:Y:S01]  /*5ad0*/  @!UP0 UTMALDG.3D [UR32], [UR4], desc[UR16] ;  /* 0x00001020040085b4 */ /* 0x0003e20008011000 */
[----:B------:R-:W-:Y:S05]  /*5ae0*/  VOTEU.ALL UP0, P1 ;  /* 0x0000000000ff7886 */ /* 0x000fea0000800000 */
[----:B------:R1:W-:Y:S01]  /*5af0*/  @!UP0 UTMALDG.3D [UR8], [UR4], desc[UR16] ;  /* 0x00001008040085b4 */ /* 0x0003e20008011000 */
[----:B------:R1:W-:Y:S01]  /*5b00*/  @!P1 SYNCS.ARRIVE.TRANS64.RED.A0TR RZ, [UR21+0xd8], R0 ;  /* 0x0000d800ffff99a7 */ /* 0x0003e20008300415 */
[----:B------:R-:W-:Y:S01]  /*5b10*/  SYNCS.ARRIVE.TRANS64.RED.A1T0 RZ, [UR6], RZ ;  /* 0x000000ffffff79a7 */ /* 0x000fe20008100406 */
[----:B------:R-:W2:Y:S02]  /*5b20*/  SYNCS.PHASECHK.TRANS64.TRYWAIT P2, [UR21+0x100], R9 ;  /* 0x00010009ff0075a7 */ /* 0x000ea40008041115 */
[----:B-12---:R-:W-:Y:S05]  /*5b30*/  @!P2 BRA `(.L_x_104) ;  /* 0x000000480004a947 */ /* 0x006fea0003800000 */
.L_x_214:
        /* <DEDUP_REMOVED lines=9> */
[----:B------:R-:W-:Y:S01]  /*5bd0*/  VIADD R14, R14, 0x1 ;  /* 0x000000010e0e7836 */ /* 0x000fe20000000000 */
        /* <DEDUP_REMOVED lines=10> */
[----:B------:R-:W-:Y:S01]  /*5c80*/  UMOV UR12, UR36 ;  /* 0x00000024000c7c82 */ /* 0x000fe20008000000 */
[----:B------:R-:W-:Y:S11]  /*5c90*/  UPRMT UR6, UR47, 0x654, UR25 ;  /* 0x000006542f067896 */ /* 0x000ff60008000019 */
[----:B------:R1:W-:Y:S01]  /*5ca0*/  @!UP0 UTMALDG.3D [UR24], [UR4], desc[UR16] ;  /* 0x00001018040085b4 */ /* 0x0003e20008011000 */
[----:B------:R-:W-:Y:S05]  /*5cb0*/  VOTEU.ALL UP0, P1 ;  /* 0x0000000000ff7886 */ /* 0x000fea0000800000 */
[----:B------:R1:W-:Y:S01]  /*5cc0*/  @!UP0 UTMALDG.3D [UR8], [UR4], desc[UR16] ;  /* 0x00001008040085b4 */ /* 0x0003e20008011000 */
[----:B------:R1:W-:Y:S01]  /*5cd0*/  @!P1 SYNCS.ARRIVE.TRANS64.RED.A0TR RZ, [UR21+0xe0], R0 ;  /* 0x0000e000ffff99a7 */ /* 0x0003e20008300415 */
[----:B------:R-:W-:Y:S01]  /*5ce0*/  SYNCS.ARRIVE.TRANS64.RED.A1T0 RZ, [UR6], RZ ;  /* 0x000000ffffff79a7 */ /* 0x000fe20008100406 */
[----:B------:R-:W2:Y:S02]  /*5cf0*/  SYNCS.PHASECHK.TRANS64.TRYWAIT P0, [UR21+0x108], R9 ;  /* 0x00010809ff0075a7 */ /* 0x000ea40008001115 */
[----:B-12---:R-:W-:Y:S05]  /*5d00*/  @!P0 BRA `(.L_x_105) ;  /* 0x0000004400a88947 */ /* 0x006fea0003800000 */
.L_x_216:
[----:B------:R-:W-:Y:S01]  /*5d10*/  UPLOP3.LUT UP2, UPT, UPT, UPT, UPT, 0x80, 0x8 ;  /* 0x000000000008789c */ /* 0x000fe20003f4f070 */
[----:B------:R-:W-:Y:S01]  /*5d20*/  @!P1 IADD3 R6, P0, PT, R16, 0x580, RZ ;  /* 0x0000058010069810 */ /* 0x000fe20007f1e0ff */
[----:B------:R-:W-:Y:S01]  /*5d30*/  UMOV UR6, 0x0 ;  /* 0x0000000000067882 */ /* 0x000fe20000000000 */
[----:B------:R-:W-:Y:S01]  /*5d40*/  UMOV UR7, 0x10000000 ;  /* 0x1000000000077882 */ /* 0x000fe20000000000 */
[----:B------:R-:W-:Y:S01]  /*5d50*/  VOTEU.ALL UP0, P1 ;  /* 0x0000000000ff7886 */ /* 0x000fe20000800000 */
[----:B------:R-:W-:Y:S01]  /*5d60*/  @!P1 R2UR UR5, R6 ;  /* 0x00000000060592ca */ /* 0x000fe200000e0000 */
[----:B-1----:R-:W-:Y:S01]  /*5d70*/  @!P1 IMAD.X R0, RZ, RZ, R17, P0 ;  /* 0x000000ffff009224 */ /* 0x002fe200000e0611 */
[----:B------:R-:W-:Y:S01]  /*5d80*/  UMOV UR19, UR43 ;  /* 0x0000002b00137c82 */ /* 0x000fe20008000000 */
[----:B------:R-:W-:Y:S01]  /*5d90*/  UMOV UR20, UR36 ;  /* 0x0000002400147c82 */ /* 0x000fe20008000000 */
[----:B------:R-:W-:Y:S01]  /*5da0*/  @!UP0 UIADD3 UR18, UPT, UPT, UR42, 0x30, URZ ;  /* 0x000000302a128890 */ /* 0x000fe2000fffe0ff */
[----:B------:R-:W-:Y:S01]  /*5db0*/  R2UR UR24, R52 ;  /* 0x00000000341872ca */ /* 0x000fe200000e0000 */
[----:B------:R-:W-:Y:S01]  /*5dc0*/  @!UP0 UIADD3 UR16, UPT, UPT, UR21, 0x3200, URZ ;  /* 0x0000320015108890 */ /* 0x000fe2000fffe0ff */
[----:B------:R-:W-:Y:S01]  /*5dd0*/  @!P1 R2UR UR4, R0 ;  /* 0x00000000000492ca */ /* 0x000fe200000e0000 */
[----:B------:R-:W-:Y:S01]  /*5de0*/  @!UP0 UIADD3 UR17, UPT, UPT, UR21, 0xe8, URZ ;  /* 0x000000e815118890 */ /* 0x000fe2000fffe0ff */
[----:B------:R-:W-:Y:S01]  /*5df0*/  ISETP.NE.AND P0, PT, R14, 0x2, PT ;  /* 0x000000020e00780c */ /* 0x000fe20003f05270 */
[----:B------:R-:W-:Y:S01]  /*5e00*/  @!UP0 UIADD3 UR10, UPT, UPT, UR42, 0x70, URZ ;  /* 0x000000702a0a8890 */ /* 0x000fe2000fffe0ff */
[----:B------:R-:W-:Y:S01]  /*5e10*/  LOP3.LUT R15, R15, 0x1, RZ, 0x3c, !PT ;  /* 0x000000010f0f7812 */ /* 0x000fe200078e3cff */
[----:B------:R-:W-:Y:S01]  /*5e20*/  @!UP0 UIADD3 UR8, UPT, UPT, UR21, 0x3a00, URZ ;  /* 0x00003a0015088890 */ /* 0x000fe2000fffe0ff */
[----:B------:R-:W-:Y:S01]  /*5e30*/  IMAD.U32 R8, RZ, RZ, UR5 ;  /* 0x00000005ff087e24 */ /* 0x000fe2000f8e00ff */
[----:B------:R-:W-:Y:S01]  /*5e40*/  VOTEU.ALL UP0, P1 ;  /* 0x0000000000ff7886 */ /* 0x000fe20000800000 */
[----:B------:R-:W-:Y:S01]  /*5e50*/  UMOV UR11, UR43 ;  /* 0x0000002b000b7c82 */ /* 0x000fe20008000000 */
[----:B------:R-:W-:Y:S01]  /*5e60*/  UMOV UR12, UR36 ;  /* 0x00000024000c7c82 */ /* 0x000fe20008000000 */
[----:B------:R-:W-:Y:S01]  /*5e70*/  UMOV UR9, UR17 ;  /* 0x0000001100097c82 */ /* 0x000fe20008000000 */
[----:B------:R-:W-:Y:S01]  /*5e80*/  SEL R0, RZ, 0x1, P0 ;  /* 0x00000001ff007807 */ /* 0x000fe20000000000 */
[----:B------:R-:W-:Y:S01]  /*5e90*/  UIADD3 UR28, UPT, UPT, UR13, UR24, URZ ;  /* 0x000000180d1c7290 */ /* 0x000fe2000fffe0ff */
[----:B------:R-:W-:Y:S01]  /*5ea0*/  IMAD.U32 R9, RZ, RZ, UR4 ;  /* 0x00000004ff097e24 */ /* 0x000fe2000f8e00ff */
[----:B------:R-:W-:Y:S01]  /*5eb0*/  @!P1 R2UR UR4, R8 ;  /* 0x00000000080492ca */ /* 0x000fe200000e0000 */
[----:B------:R-:W-:Y:S01]  /*5ec0*/  UMOV UR36, UR29 ;  /* 0x0000001d00247c82 */ /* 0x000fe20008000000 */
[----:B------:R-:W-:Y:S02]  /*5ed0*/  LOP3.LUT R13, R13, R0, RZ, 0x3c, !PT ;  /* 0x000000000d0d7212 */ /* 0x000fe400078e3cff */
[----:B------:R-:W-:Y:S02]  /*5ee0*/  @!P1 R2UR UR5, R9 ;  /* 0x00000000090592ca */ /* 0x000fe400000e0000 */
[----:B------:R-:W-:Y:S11]  /*5ef0*/  SEL R14, R14, RZ, P0 ;  /* 0x000000ff0e0e7207 */ /* 0x000ff60000000000 */
[----:B------:R1:W-:Y:S01]  /*5f00*/  @!UP0 UTMALDG.3D [UR16], [UR4], desc[UR6] ;  /* 0x00000610040085b4 */ /* 0x0003e20008011000 */
[----:B------:R-:W-:Y:S05]  /*5f10*/  VOTEU.ALL UP0, P1 ;  /* 0x0000000000ff7886 */ /* 0x000fea0000800000 */
[----:B------:R2:W-:Y:S01]  /*5f20*/  @!UP0 UTMALDG.3D [UR8], [UR4], desc[UR6] ;  /* 0x00000608040085b4 */ /* 0x0005e20008011000 */
[----:B------:R2:W-:Y:S01]  /*5f30*/  @!P1 SYNCS.ARRIVE.TRANS64.RED.A0TR RZ, [UR21+0xe8], R7 ;  /* 0x0000e807ffff99a7 */ /* 0x0005e20008300415 */
[----:B------:R-:W-:Y:S01]  /*5f40*/  SYNCS.ARRIVE.TRANS64.RED.A1T0 RZ, [UR37], RZ ;  /* 0x000000ffffff79a7 */ /* 0x000fe20008100425 */
[----:B-1----:R-:W-:Y:S01]  /*5f50*/  UIADD3 UR20, UPT, UPT, UR14, UR63, URZ ;  /* 0x0000003f0e147290 */ /* 0x002fe2000fffe0ff */
[----:B------:R-:W-:Y:S11]  /*5f60*/  BRA.U UP1, `(.L_x_106) ;  /* 0xfffffff101047547 */ /* 0x000ff6000b83ffff */
[----:B------:R-:W-:-:S04]  /*5f70*/  SHF.L.U32 R2, R15, 0x1f, RZ ;  /* 0x0000001f0f027819 */ /* 0x000fc800000006ff */
[----:B------:R-:W1:Y:S02]  /*5f80*/  SYNCS.PHASECHK.TRANS64.TRYWAIT P0, [UR21+0xf0], R2 ;  /* 0x0000f002ff0075a7 */ /* 0x000e640008001115 */
[----:B-1----:R-:W-:Y:S05]  /*5f90*/  @!P0 BRA `(.L_x_107) ;  /* 0x00000044001c8947 */ /* 0x002fea0003800000 */
.L_x_218:
[----:B------:R-:W3:Y:S02]  /*5fa0*/  SYNCS.PHASECHK.TRANS64.TRYWAIT P0, [UR21+0xf8], R2 ;  /* 0x0000f802ff0075a7 */ /* 0x000ee40008001115 */
[----:B---3--:R-:W-:Y:S05]  /*5fb0*/  @!P0 BRA `(.L_x_108) ;  /* 0x00000044002c8947 */ /* 0x008fea0003800000 */
.L_x_220:
[----:B------:R-:W3:Y:S02]  /*5fc0*/  SYNCS.PHASECHK.TRANS64.TRYWAIT P0, [UR21+0x100], R2 ;  /* 0x00010002ff0075a7 */ /* 0x000ee40008001115 */
[----:B---3--:R-:W-:Y:S05]  /*5fd0*/  @!P0 BRA `(.L_x_109) ;  /* 0x00000044003c8947 */ /* 0x008fea0003800000 */
.L_x_222:
[----:B-1----:R-:W-:-:S07]  /*5fe0*/  MOV R0, UR21 ;  /* 0x0000001500007c02 */ /* 0x002fce0008000f00 */
.L_x_110:
[----:B-1----:R-:W-:-:S04]  /*5ff0*/  SHF.L.U32 R2, R15, 0x1f, RZ ;  /* 0x0000001f0f027819 */ /* 0x002fc800000006ff */
[----:B------:R1:W3:Y:S03]  /*6000*/  SYNCS.PHASECHK.TRANS64.TRYWAIT P0, [R0+URZ+0x108], R2 ;  /* 0x00010802000075a7 */ /* 0x0002e600080011ff */
[----:B---3--:R-:W-:Y:S05]  /*6010*/  @!P0 NANOSLEEP.SYNCS 0x989680 ;  /* 0x009896800000895d */ /* 0x008fea0003900000 */
[----:B------:R-:W3:Y:S02]  /*6020*/  @!P0 SYNCS.PHASECHK.TRANS64 P0, [R0+URZ+0x108], R2 ;  /* 0x00010802000085a7 */ /* 0x000ee400080010ff */
[----:B--23--:R-:W-:Y:S05]  /*6030*/  @P0 EXIT ;  /* 0x000000000000094d */ /* 0x00cfea0003800000 */
[----:B------:R-:W-:Y:S05]  /*6040*/  BRA `(.L_x_110) ;  /* 0xfffffffc00e87947 */ /* 0x000fea000383ffff */
.L_x_95:
[----:B------:R-:W-:-:S06]  /*6050*/  UISETP.GE.AND UP0, UPT, UR25, 0x4, UPT ;  /* 0x000000041900788c */ /* 0x000fcc000bf06270 */
[----:B------:R-:W-:-:S13]  /*6060*/  PLOP3.LUT P0, PT, PT, PT, UP0, 0x80, 0x8 ;  /* 0x000000000008781c */ /* 0x000fda0003f0f008 */
[----:B------:R-:W-:Y:S05]  /*6070*/  @!P0 EXIT ;  /* 0x000000000000894d */ /* 0x000fea0003800000 */
[----:B------:R-:W-:Y:S01]  /*6080*/  BAR.SYNC.DEFER_BLOCKING 0x6, 0xa0 ;  /* 0x0182800000007b1d */ /* 0x000fe20000010000 */
[----:B------:R-:W-:Y:S01]  /*6090*/  IMAD.SHL.U32 R49, R61, 0x10, RZ ;  /* 0x000000103d317824 */ /* 0x000fe200078e00ff */
[----:B------:R-:W-:Y:S01]  /*60a0*/  CS2R R58, SRZ ;  /* 0x00000000003a7805 */ /* 0x000fe2000001ff00 */
[----:B------:R-:W-:Y:S02]  /*60b0*/  IMAD.SHL.U32 R5, R51, 0x200, RZ ;  /* 0x0000020033057824 */ /* 0x000fe400078e00ff */
[----:B------:R-:W-:Y:S01]  /*60c0*/  IMAD.U32 R23, R61, 0x10000, RZ ;  /* 0x000100003d177824 */ /* 0x000fe200078e00ff */
[----:B------:R-:W-:Y:S01]  /*60d0*/  UMOV UR43, 0x400 ;  /* 0x00000400002b7882 */ /* 0x000fe20000000000 */
[----:B------:R-:W-:Y:S01]  /*60e0*/  LOP3.LUT R48, R49, 0x5b0, RZ, 0xc0, !PT ;  /* 0x000005b031307812 */ /* 0x000fe200078ec0ff */
[----:B------:R-:W-:Y:S01]  /*60f0*/  ULEA UR43, UR47, UR43, 0x18 ;  /* 0x0000002b2f2b7291 */ /* 0x000fe2000f8ec0ff */
[----:B------:R-:W1:Y:S01]  /*6100*/  LDC.64 R44, c[0x0][0x888] ;  /* 0x00022200ff2c7b82 */ /* 0x000e620000000a00 */
[----:B------:R-:W-:Y:S01]  /*6110*/  IMAD.SHL.U32 R4, R61, 0x2, RZ ;  /* 0x000000023d047824 */ /* 0x000fe200078e00ff */
[----:B------:R-:W-:Y:S01]  /*6120*/  LOP3.LUT R48, R48, 0x200, R5, 0xf8, !PT ;  /* 0x0000020030307812 */ /* 0x000fe200078ef805 */
[----:B------:R-:W-:Y:S01]  /*6130*/  IMAD.SHL.U32 R5, R51, 0x200000, RZ ;  /* 0x0020000033057824 */ /* 0x000fe200078e00ff */
[C---:B------:R-:W-:Y:S01]  /*6140*/  LOP3.LUT R6, R49.reuse, 0x40, RZ, 0xc0, !PT ;  /* 0x0000004031067812 */ /* 0x040fe200078ec0ff */
[----:B------:R-:W-:Y:S01]  /*6150*/  UIADD3 UR4, UPT, UPT, UR43, 0x200, URZ ;  /* 0x000002002b047890 */ /* 0x000fe2000fffe0ff */
[----:B------:R-:W-:Y:S01]  /*6160*/  LOP3.LUT P0, RZ, R49, 0x40, RZ, 0xc0, !PT ;  /* 0x0000004031ff7812 */ /* 0x000fe2000780c0ff */
[----:B------:R-:W-:Y:S01]  /*6170*/  IMAD.MOV.U32 R60, RZ, RZ, 0x1 ;  /* 0x00000001ff3c7424 */ /* 0x000fe200078e00ff */
[----:B------:R-:W2:Y:S01]  /*6180*/  LDC.64 R46, c[0x0][0x890] ;  /* 0x00022400ff2e7b82 */ /* 0x000ea20000000a00 */
[----:B------:R-:W-:Y:S01]  /*6190*/  LOP3.LUT R5, R5, 0x200000, RZ, 0xc0, !PT ;  /* 0x0020000005057812 */ /* 0x000fe200078ec0ff */
[----:B------:R-:W-:Y:S01]  /*61a0*/  IMAD.MOV.U32 R22, RZ, RZ, RZ ;  /* 0x000000ffff167224 */ /* 0x000fe200078e00ff */
[----:B------:R-:W-:Y:S01]  /*61b0*/  LOP3.LUT R4, R6, 0x8, R4, 0xf8, !PT ;  /* 0x0000000806047812 */ /* 0x000fe200078ef804 */
[----:B------:R-:W-:Y:S01]  /*61c0*/  IMAD.MOV.U32 R56, RZ, RZ, RZ ;  /* 0x000000ffff387224 */ /* 0x000fe200078e00ff */
[----:B------:R-:W-:Y:S01]  /*61d0*/  LOP3.LUT R23, R5, 0x400000, R23, 0xf8, !PT ;  /* 0x0040000005177812 */ /* 0x000fe200078ef817 */
[----:B------:R-:W-:Y:S01]  /*61e0*/  IMAD.U32 R53, RZ, RZ, UR4 ;  /* 0x00000004ff357e24 */ /* 0x000fe2000f8e00ff */
[----:B------:R-:W3:Y:S01]  /*61f0*/  LDS R0, [UR43+0x1d0] ;  /* 0x0001d02bff007984 */ /* 0x000ee20008000800 */
[----:B------:R-:W4:Y:S01]  /*6200*/  LDC.64 R42, c[0x0][0x8b0] ;  /* 0x00022c00ff2a7b82 */ /* 0x000f220000000a00 */
[----:B------:R-:W-:Y:S01]  /*6210*/  LOP3.LUT R48, R48, R4, RZ, 0xfc, !PT ;  /* 0x0000000430307212 */ /* 0x000fe200078efcff */
[----:B------:R-:W1:Y:S01]  /*6220*/  LDCU UR60, c[0x0][0x370] ;  /* 0x00006e00ff3c77ac */ /* 0x000e620008000800 */
[----:B------:R-:W-:Y:S01]  /*6230*/  LOP3.LUT R61, R61, 0x60, RZ, 0xc0, !PT ;  /* 0x000000603d3d7812 */ /* 0x000fe200078ec0ff */
[----:B------:R-:W1:Y:S04]  /*6240*/  LDCU UR42, c[0x0][0xb0c] ;  /* 0x00016180ff2a77ac */ /* 0x000e680008000800 */
[----:B------:R-:W1:Y:S01]  /*6250*/  LDC.64 R40, c[0x0][0x8a8] ;  /* 0x00022a00ff287b82 */ /* 0x000e620000000a00 */
[----:B------:R-:W1:Y:S01]  /*6260*/  LDCU UR39, c[0x0][0xb30] ;  /* 0x00016600ff2777ac */ /* 0x000e620008000800 */
[----:B------:R-:W1:Y:S01]  /*6270*/  LDCU.64 UR54, c[0x0][0x888] ;  /* 0x00011100ff3677ac */ /* 0x000e620008000a00 */
[----:B------:R-:W1:Y:S01]  /*6280*/  LDCU.64 UR40, c[0x0][0xb28] ;  /* 0x00016500ff2877ac */ /* 0x000e620008000a00 */
[----:B------:R-:W1:Y:S01]  /*6290*/  LDCU.128 UR56, c[0x0][0xb10] ;  /* 0x00016200ff3877ac */ /* 0x000e620008000c00 */
[----:B------:R-:W1:Y:S01]  /*62a0*/  LDCU UR53, c[0x0][0x374] ;  /* 0x00006e80ff3577ac */ /* 0x000e620008000800 */
[----:B------:R-:W-:Y:S01]  /*62b0*/  UMOV UR52, URZ ;  /* 0x000000ff00347c82 */ /* 0x000fe20008000000 */
[----:B------:R-:W-:Y:S01]  /*62c0*/  UMOV UR46, URZ ;  /* 0x000000ff002e7c82 */ /* 0x000fe20008000000 */
[----:B---3--:R-:W-:Y:S01]  /*62d0*/  IMAD.IADD R23, R0, 0x1, R23 ;  /* 0x0000000100177824 */ /* 0x008fe200078e0217 */
[----:B--2---:R-:W-:-:S07]  /*62e0*/  P2R R0, PR, RZ, 0x1 ;  /* 0x00000001ff007803 */ /* 0x004fce0000000000 */
.L_x_154:
[----:B------:R-:W-:Y:S02]  /*62f0*/  LEA R3, R56, UR43, 0x3 ;  /* 0x0000002b38037c11 */ /* 0x000fe4000f8e18ff */
[----:B------:R-:W-:Y:S02]  /*6300*/  SHF.L.U32 R0, R58, 0x1f, RZ ;  /* 0x0000001f3a007819 */ /* 0x000fe400000006ff */
[----:B-1----:R-:W-:Y:S02]  /*6310*/  LEA R4, R56, UR43, 0x4 ;  /* 0x0000002b38047c11 */ /* 0x002fe4000f8e20ff */
[----:B------:R-:W2:Y:S02]  /*6320*/  SYNCS.PHASECHK.TRANS64.TRYWAIT P0, [R3+URZ+0x120], R0 ;  /* 0x00012000030075a7 */ /* 0x000ea400080011ff */
[----:B--2---:R-:W-:Y:S05]  /*6330*/  @!P0 BRA `(.L_x_111) ;  /* 0x00000040007c8947 */ /* 0x004fea0003800000 */
.L_x_223:
        /* <DEDUP_REMOVED lines=11> */
[----:B------:R-:W-:Y:S01]  /*63f0*/  PLOP3.LUT P0, PT, PT, PT, UP1, 0x80, 0x8 ;  /* 0x000000000008781c */ /* 0x000fe20003f0f018 */
[----:B------:R-:W-:Y:S11]  /*6400*/  UP2UR UR62, UPR, URZ, 0x2 ;  /* 0x00000002ff3e7883 */ /* 0x000ff60008000000 */
[----:B------:R-:W-:Y:S01]  /*6410*/  @!UPT UIADD3 URZ, UPT, UPT, URZ, URZ, URZ ;  /* 0x000000fffffff290 */ /* 0x000fe2000fffe0ff */
        /* <DEDUP_REMOVED lines=13> */
[----:B------:R-:W2:Y:S01]  /*64f0*/  LDCU UR12, c[0x0][0xb20] ;  /* 0x00016400ff0c77ac */ /* 0x000ea20008000800 */
[----:B------:R-:W-:Y:S02]  /*6500*/  UIMAD.WIDE.U32 UR4, UR53, UR59, URZ ;  /* 0x0000003b350472a5 */ /* 0x000fe4000f8e00ff */
[----:B------:R-:W-:Y:S02]  /*6510*/  UIMAD.WIDE.U32 UR6, UR60, UR56, URZ ;  /* 0x000000383c0672a5 */ /* 0x000fe4000f8e00ff */
[----:B------:R-:W-:Y:S02]  /*6520*/  UISETP.NE.AND UP0, UPT, UR58, 0x1, UPT ;  /* 0x000000013a00788c */ /* 0x000fe4000bf05270 */
[----:B------:R-:W-:Y:S02]  /*6530*/  UIMAD.WIDE.U32 UR8, UR37, UR59, URZ ;  /* 0x0000003b250872a5 */ /* 0x000fe4000f8e00ff */
[----:B------:R-:W-:Y:S02]  /*6540*/  UIMAD.WIDE.U32 UR10, UR38, UR56, URZ ;  /* 0x00000038260a72a5 */ /* 0x000fe4000f8e00ff */
[----:B------:R-:W-:Y:S02]  /*6550*/  UISETP.NE.AND UP1, UPT, UR42, 0x1, UPT ;  /* 0x000000012a00788c */ /* 0x000fe4000bf25270 */
[----:B------:R-:W-:Y:S01]  /*6560*/  UISETP.NE.AND UP2, UPT, UR45, 0x1, UPT ;  /* 0x000000012d00788c */ /* 0x000fe2000bf45270 */
[----:B------:R-:W-:Y:S02]  /*6570*/  UMOV UR4, UR5 ;  /* 0x0000000500047c82 */ /* 0x000fe40008000000 */
[----:B--2---:R-:W-:Y:S03]  /*6580*/  USHF.R.U32.HI UR5, URZ, UR12, UR4 ;  /* 0x0000000cff057299 */ /* 0x004fe60008011604 */
[----:B------:R-:W-:Y:S02]  /*6590*/  UMOV UR4, UR7 ;  /* 0x0000000700047c82 */ /* 0x000fe40008000000 */
[----:B------:R-:W-:Y:S02]  /*65a0*/  USHF.R.U32.HI UR7, URZ, UR57, UR4 ;  /* 0x00000039ff077299 */ /* 0x000fe40008011604 */
[----:B------:R-:W-:Y:S02]  /*65b0*/  USEL UR4, UR53, UR5, !UP0 ;  /* 0x0000000535047287 */ /* 0x000fe4000c000000 */
[----:B------:R-:W-:Y:S01]  /*65c0*/  USEL UR7, UR60, UR7, !UP1 ;  /* 0x000000073c077287 */ /* 0x000fe2000c800000 */
[----:B------:R-:W-:Y:S01]  /*65d0*/  UMOV UR5, UR9 ;  /* 0x0000000900057c82 */ /* 0x000fe20008000000 */
[----:B------:R-:W-:Y:S02]  /*65e0*/  UIMAD.WIDE.U32 UR8, UR4, UR40, URZ ;  /* 0x00000028040872a5 */ /* 0x000fe4000f8e00ff */
[----:B------:R-:W-:Y:S03]  /*65f0*/  USHF.R.U32.HI UR6, URZ, UR12, UR5 ;  /* 0x0000000cff067299 */ /* 0x000fe60008011605 */
[----:B------:R-:W-:Y:S01]  /*6600*/  UMOV UR5, UR11 ;  /* 0x0000000b00057c82 */ /* 0x000fe20008000000 */
[----:B------:R-:W-:Y:S02]  /*6610*/  UIMAD.WIDE.U32 UR10, UR7, UR40, URZ ;  /* 0x00000028070a72a5 */ /* 0x000fe4000f8e00ff */
[----:B------:R-:W-:Y:S02]  /*6620*/  USHF.R.U32.HI UR12, URZ, UR57, UR5 ;  /* 0x00000039ff0c7299 */ /* 0x000fe40008011605 */
[----:B------:R-:W-:Y:S01]  /*6630*/  USEL UR6, UR37, UR6, !UP0 ;  /* 0x0000000625067287 */ /* 0x000fe2000c000000 */
[----:B------:R-:W-:Y:S02]  /*6640*/  UMOV UR5, UR9 ;  /* 0x0000000900057c82 */ /* 0x000fe40008000000 */
[----:B------:R-:W-:Y:S01]  /*6650*/  UMOV UR10, UR11 ;  /* 0x0000000b000a7c82 */ /* 0x000fe20008000000 */
[----:B------:R-:W-:Y:S02]  /*6660*/  @UP2 USHF.R.U32.HI UR4, URZ, UR41, UR5 ;  /* 0x00000029ff042299 */ /* 0x000fe40008011605 */
[----:B------:R-:W-:Y:S02]  /*6670*/  @UP2 USHF.R.U32.HI UR7, URZ, UR41, UR10 ;  /* 0x00000029ff072299 */ /* 0x000fe4000801160a */
[----:B------:R-:W-:Y:S02]  /*6680*/  UIMAD UR4, UR45, UR4, URZ ;  /* 0x000000042d0472a4 */ /* 0x000fe4000f8e02ff */
        /* <DEDUP_REMOVED lines=8> */
[----:B------:R-:W-:Y:S02]  /*6710*/  USEL UR11, UR6, UR4, !UP2 ;  /* 0x00000004060b7287 */ /* 0x000fe4000d000000 */
[----:B------:R-:W-:Y:S02]  /*6720*/  UIADD3 UR8, UPT, UPT, -UR5, URZ, URZ ;  /* 0x000000ff05087290 */ /* 0x000fe4000fffe1ff */
[----:B------:R-:W-:Y:S01]  /*6730*/  UIADD3 UR10, UPT, UPT, -UR11, URZ, URZ ;  /* 0x000000ff0b0a7290 */ /* 0x000fe2000fffe1ff */
[----:B------:R-:W-:Y:S01]  /*6740*/  @!UP0 UMOV UR4, UR9 ;  /* 0x0000000900048c82 */ /* 0x000fe20008000000 */
[----:B------:R-:W-:Y:S02]  /*6750*/  UIADD3 UR9, UPT, UPT, -UR6, URZ, URZ ;  /* 0x000000ff06097290 */ /* 0x000fe4000fffe1ff */
[----:B------:R-:W-:Y:S02]  /*6760*/  @!UP0 USHF.R.U32.HI UR4, URZ, UR41, UR4 ;  /* 0x00000029ff048299 */ /* 0x000fe40008011604 */
[----:B------:R-:W-:Y:S02]  /*6770*/  UIMAD UR10, UR45, UR10, UR6 ;  /* 0x0000000a2d0a72a4 */ /* 0x000fe4000f8e0206 */
[----:B------:R-:W-:Y:S04]  /*6780*/  @!UP0 USEL UR4, UR5, UR4, !UP2 ;  /* 0x0000000405048287 */ /* 0x000fe8000d000000 */
[----:B------:R-:W-:Y:S02]  /*6790*/  @!UP0 UIMAD UR10, UR7, UR10, UR4 ;  /* 0x0000000a070a82a4 */ /* 0x000fe4000f8e0204 */
[----:B------:R-:W-:Y:S02]  /*67a0*/  @!UP0 UIADD3 UR11, UPT, UPT, UR11, -UR4, URZ ;  /* 0x800000040b0b8290 */ /* 0x000fe4000fffe0ff */
[----:B------:R-:W-:Y:S02]  /*67b0*/  UIMAD UR7, UR42, UR8, UR38 ;  /* 0x000000082a0772a4 */ /* 0x000fe4000f8e0226 */
[----:B------:R-:W-:Y:S02]  /*67c0*/  @!UP0 UIMAD UR6, UR11, UR45, UR5 ;  /* 0x0000002d0b0682a4 */ /* 0x000fe4000f8e0205 */
[----:B------:R-:W-:Y:S01]  /*67d0*/  UIMAD UR4, UR58, UR9, UR37 ;  /* 0x000000093a0472a4 */ /* 0x000fe2000f8e0225 */
[----:B------:R-:W-:Y:S02]  /*67e0*/  @!UP0 UMOV UR5, UR10 ;  /* 0x0000000a00058c82 */ /* 0x000fe40008000000 */
[----:B------:R-:W-:Y:S02]  /*67f0*/  UIMAD UR38, UR5, UR42, UR7 ;  /* 0x0000002a052672a4 */ /* 0x000fe4000f8e0207 */
[----:B------:R-:W-:Y:S11]  /*6800*/  UIMAD UR37, UR6, UR58, UR4 ;  /* 0x0000003a062572a4 */ /* 0x000ff6000f8e0204 */
[----:B------:R-:W-:Y:S01]  /*6810*/  @!UPT UIADD3 URZ, UPT, UPT, URZ, URZ, URZ ;  /* 0x000000fffffff290 */ /* 0x000fe2000fffe0ff */
.L_x_112:
[----:B------:R-:W-:Y:S01]  /*6820*/  UISETP.NE.AND UP0, UPT, UR39, 0x1, UPT ;  /* 0x000000012700788c */ /* 0x000fe2000bf05270 */
[----:B------:R-:W-:Y:S01]  /*6830*/  LOP3.LUT P0, RZ, R53, 0x90, RZ, 0xc0, !PT ;  /* 0x0000009035ff7812 */ /* 0x000fe2000780c0ff */
[----:B------:R-:W-:Y:S01]  /*6840*/  USHF.L.U32 UR50, UR20, 0x6, URZ ;  /* 0x0000000614327899 */ /* 0x000fe200080006ff */
[----:B------:R-:W-:Y:S01]  /*6850*/  BSSY.RECONVERGENT B6, `(.L_x_113) ;  /* 0x0000034000067945 */ /* 0x000fe20003800200 */
[----:B------:R-:W-:Y:S01]  /*6860*/  USHF.L.U32 UR49, UR28, 0x7, URZ ;  /* 0x000000071c317899 */ /* 0x000fe200080006ff */
[----:B------:R-:W-:Y:S06]  /*6870*/  IADD3 R56, PT, PT, R56, 0x1, RZ ;  /* 0x0000000138387810 */ /* 0x000fec0007ffe0ff */
[----:B------:R-:W2:Y:S01]  /*6880*/  @!UP0 LDCU.128 UR12, c[0x0][0xb10] ;  /* 0x00016200ff0c87ac */ /* 0x000ea20008000c00 */
[----:B------:R-:W3:Y:S01]  /*6890*/  @!UP0 LDCU UR5, c[0x0][0xb0c] ;  /* 0x00016180ff0587ac */ /* 0x000ee20008000800 */
[----:B------:R-:W4:Y:S01]  /*68a0*/  @!UP0 LDCU UR10, c[0x0][0xb20] ;  /* 0x00016400ff0a87ac */ /* 0x000f220008000800 */
[----:B--2---:R-:W-:Y:S02]  /*68b0*/  UIMAD.WIDE.U32 UR8, UR38, UR12, URZ ;  /* 0x0000000c260872a5 */ /* 0x004fe4000f8e00ff */
[----:B------:R-:W-:Y:S02]  /*68c0*/  UIMAD.WIDE.U32 UR6, UR37, UR15, URZ ;  /* 0x0000000f250672a5 */ /* 0x000fe4000f8e00ff */
[----:B------:R-:W-:Y:S03]  /*68d0*/  @!UP0 UISETP.NE.AND UP1, UPT, UR14, 0x1, UPT ;  /* 0x000000010e00888c */ /* 0x000fe6000bf25270 */
[----:B------:R-:W-:Y:S01]  /*68e0*/  @!UP0 UMOV UR4, UR9 ;  /* 0x0000000900048c82 */ /* 0x000fe20008000000 */
[----:B---3--:R-:W-:Y:S02]  /*68f0*/  @!UP0 UISETP.NE.AND UP2, UPT, UR5, 0x1, UPT ;  /* 0x000000010500888c */ /* 0x008fe4000bf45270 */
[----:B------:R-:W-:Y:S01]  /*6900*/  @!UP0 USHF.R.U32.HI UR4, URZ, UR13, UR4 ;  /* 0x0000000dff048299 */ /* 0x000fe20008011604 */
[----:B------:R-:W-:Y:S02]  /*6910*/  @!UP0 UMOV UR6, UR7 ;  /* 0x0000000700068c82 */ /* 0x000fe40008000000 */
[----:B----4-:R-:W-:Y:S02]  /*6920*/  @!UP0 USHF.R.U32.HI UR6, URZ, UR10, UR6 ;  /* 0x0000000aff068299 */ /* 0x010fe40008011606 */
[----:B------:R-:W-:Y:S02]  /*6930*/  @!UP0 USEL UR7, UR38, UR4, !UP2 ;  /* 0x0000000426078287 */ /* 0x000fe4000d000000 */
[----:B------:R-:W-:Y:S04]  /*6940*/  @!UP0 USEL UR6, UR37, UR6, !UP1 ;  /* 0x0000000625068287 */ /* 0x000fe8000c800000 */
[----:B------:R-:W-:Y:S02]  /*6950*/  @!UP0 UIADD3 UR4, UPT, UPT, -UR7, UR6, URZ ;  /* 0x0000000607048290 */ /* 0x000fe4000fffe1ff */
[----:B------:R-:W-:Y:S02]  /*6960*/  @!UP0 UIADD3 UR6, UPT, UPT, UR7, -UR6, URZ ;  /* 0x8000000607068290 */ /* 0x000fe4000fffe0ff */
[----:B------:R-:W-:Y:S02]  /*6970*/  @!UP0 UIMAD UR38, UR4, UR5, UR38 ;  /* 0x00000005042682a4 */ /* 0x000fe4000f8e0226 */
[----:B------:R-:W-:Y:S01]  /*6980*/  @!UP0 UIMAD UR37, UR6, UR14, UR37 ;  /* 0x0000000e062582a4 */ /* 0x000fe2000f8e0225 */
[----:B------:R-:W-:Y:S11]  /*6990*/  @!P0 BRA `(.L_x_114) ;  /* 0x00000000007c8947 */ /* 0x000ff60003800000 */
[----:B------:R-:W2:Y:S01]  /*69a0*/  LDCU.64 UR8, c[0x4][0x80] ;  /* 0x01001000ff0877ac */ /* 0x000ea20008000a00 */
[----:B------:R-:W-:Y:S01]  /*69b0*/  MOV R2, 0x0 ;  /* 0x0000000000027802 */ /* 0x000fe20000000f00 */
[----:B------:R-:W-:Y:S02]  /*69c0*/  HFMA2 R12, -RZ, RZ, 0, 5.9604644775390625e-08 ;  /* 0x00000001ff0c7431 */ /* 0x000fe400000001ff */
[----:B------:R-:W-:Y:S01]  /*69d0*/  IMAD.MOV.U32 R8, RZ, RZ, 0x70 ;  /* 0x00000070ff087424 */ /* 0x000fe200078e00ff */
[----:B------:R3:W4:Y:S01]  /*69e0*/  LDC.64 R14, c[0x4][R2] ;  /* 0x01000000020e7b82 */ /* 0x0007220000000a00 */
[----:B------:R-:W1:Y:S01]  /*69f0*/  LDCU.64 UR6, c[0x4][0x88] ;  /* 0x01001100ff0677ac */ /* 0x000e620008000a00 */
[----:B------:R-:W-:Y:S01]  /*6a00*/  IMAD.MOV.U32 R13, RZ, RZ, RZ ;  /* 0x000000ffff0d7224 */ /* 0x000fe200078e00ff */
[----:B------:R-:W1:Y:S01]  /*6a10*/  LDCU.64 UR4, c[0x4][0x8] ;  /* 0x01000100ff0477ac */ /* 0x000e620008000a00 */
[----:B--2---:R-:W-:Y:S01]  /*6a20*/  MOV R5, UR9 ;  /* 0x0000000900057c02 */ /* 0x004fe20008000f00 */
[----:B------:R-:W-:Y:S01]  /*6a30*/  IMAD.U32 R4, RZ, RZ, UR8 ;  /* 0x00000008ff047e24 */ /* 0x000fe2000f8e00ff */
[----:B-1----:R-:W-:Y:S01]  /*6a40*/  MOV R7, UR7 ;  /* 0x0000000700077c02 */ /* 0x002fe20008000f00 */
[----:B------:R-:W-:Y:S01]  /*6a50*/  IMAD.U32 R6, RZ, RZ, UR6 ;  /* 0x00000006ff067e24 */ /* 0x000fe2000f8e00ff */
[----:B------:R-:W-:Y:S01]  /*6a60*/  MOV R11, UR5 ;  /* 0x00000005000b7c02 */ /* 0x000fe20008000f00 */
[----:B------:R-:W-:Y:S02]  /*6a70*/  IMAD.U32 R10, RZ, RZ, UR4 ;  /* 0x00000004ff0a7e24 */ /* 0x000fe4000f8e00ff */
[----:B------:R-:W-:Y:S07]  /*6a80*/  LEPC R20, `(.L_x_115) ;  /* 0x000000001014794e */ /* 0x000fee0000000000 */
[----:B---345:R-:W-:Y:S05]  /*6a90*/  CALL.ABS.NOINC R14 ;  /* 0x000000000e007343 */ /* 0x038fea0003c00000 */
.L_x_115:
[----:B------:R-:W1:Y:S01]  /*6aa0*/  LDCU.64 UR8, c[0x4][0x80] ;  /* 0x01001000ff0877ac */ /* 0x000e620008000a00 */
[----:B------:R-:W2:Y:S01]  /*6ab0*/  LDC.64 R2, c[0x4][R2] ;  /* 0x0100000002027b82 */ /* 0x000ea20000000a00 */
[----:B------:R-:W-:Y:S02]  /*6ac0*/  HFMA2 R12, -RZ, RZ, 0, 5.9604644775390625e-08 ;  /* 0x00000001ff0c7431 */ /* 0x000fe400000001ff */
[----:B------:R-:W-:Y:S02]  /*6ad0*/  IMAD.MOV.U32 R8, RZ, RZ, 0x70 ;  /* 0x00000070ff087424 */ /* 0x000fe400078e00ff */
[----:B------:R-:W-:Y:S01]  /*6ae0*/  IMAD.MOV.U32 R13, RZ, RZ, RZ ;  /* 0x000000ffff0d7224 */ /* 0x000fe200078e00ff */
[----:B------:R-:W3:Y:S01]  /*6af0*/  LDCU.64 UR6, c[0x4][0x88] ;  /* 0x01001100ff0677ac */ /* 0x000ee20008000a00 */
[----:B------:R-:W4:Y:S01]  /*6b00*/  LDCU.64 UR4, c[0x4][0x8] ;  /* 0x01000100ff0477ac */ /* 0x000f220008000a00 */
[----:B-1----:R-:W-:Y:S02]  /*6b10*/  MOV R4, UR8 ;  /* 0x0000000800047c02 */ /* 0x002fe40008000f00 */
[----:B------:R-:W-:Y:S02]  /*6b20*/  MOV R5, UR9 ;  /* 0x0000000900057c02 */ /* 0x000fe40008000f00 */
[----:B---3--:R-:W-:Y:S01]  /*6b30*/  MOV R7, UR7 ;  /* 0x0000000700077c02 */ /* 0x008fe20008000f00 */
[----:B------:R-:W-:Y:S01]  /*6b40*/  IMAD.U32 R6, RZ, RZ, UR6 ;  /* 0x00000006ff067e24 */ /* 0x000fe2000f8e00ff */
[----:B----4-:R-:W-:Y:S01]  /*6b50*/  MOV R11, UR5 ;  /* 0x00000005000b7c02 */ /* 0x010fe20008000f00 */
[----:B------:R-:W-:Y:S02]  /*6b60*/  IMAD.U32 R10, RZ, RZ, UR4 ;  /* 0x00000004ff0a7e24 */ /* 0x000fe4000f8e00ff */
[----:B------:R-:W-:Y:S07]  /*6b70*/  LEPC R20, `(.L_x_114) ;  /* 0x000000001014794e */ /* 0x000fee0000000000 */
[----:B--2---:R-:W-:Y:S05]  /*6b80*/  CALL.ABS.NOINC R2 ;  /* 0x0000000002007343 */ /* 0x004fea0003c00000 */
.L_x_114:
[----:B------:R-:W-:Y:S05]  /*6b90*/  BSYNC.RECONVERGENT B6 ;  /* 0x0000000000067941 */ /* 0x000fea0003800200 */
.L_x_113:
[----:B------:R-:W-:Y:S02]  /*6ba0*/  ISETP.NE.U32.AND P0, PT, RZ, UR54, PT ;  /* 0x00000036ff007c0c */ /* 0x000fe4000bf05070 */
[C---:B------:R-:W-:Y:S02]  /*6bb0*/  ISETP.NE.U32.AND P1, PT, R46.reuse, RZ, PT ;  /* 0x000000ff2e00720c */ /* 0x040fe40003f25070 */
[----:B------:R-:W-:Y:S02]  /*6bc0*/  ISETP.NE.U32.AND P4, PT, R46, RZ, PT ;  /* 0x000000ff2e00720c */ /* 0x000fe40003f85070 */
[----:B------:R-:W-:Y:S02]  /*6bd0*/  ISETP.NE.AND.EX P0, PT, RZ, UR55, PT, P0 ;  /* 0x00000037ff007c0c */ /* 0x000fe4000bf05300 */
[C---:B------:R-:W-:Y:S02]  /*6be0*/  ISETP.NE.AND.EX P1, PT, R47.reuse, RZ, PT, P1 ;  /* 0x000000ff2f00720c */ /* 0x040fe40003f25310 */
[----:B------:R-:W-:Y:S02]  /*6bf0*/  ISETP.NE.AND.EX P4, PT, R47, RZ, P0, P4 ;  /* 0x000000ff2f00720c */ /* 0x000fe40000785340 */
[----:B------:R-:W-:Y:S02]  /*6c00*/  ISETP.NE.U32.AND P5, PT, R42, RZ, PT ;  /* 0x000000ff2a00720c */ /* 0x000fe40003fa5070 */
[----:B------:R-:W-:Y:S02]  /*6c10*/  ISETP.NE.U32.AND P3, PT, RZ, UR54, PT ;  /* 0x00000036ff007c0c */ /* 0x000fe4000bf65070 */
[----:B------:R-:W-:Y:S02]  /*6c20*/  PLOP3.LUT P2, PT, PT, PT, PT, 0x8, 0x80 ;  /* 0x000000000080781c */ /* 0x000fe40003f4e170 */
[----:B------:R-:W-:Y:S02]  /*6c30*/  ISETP.NE.AND.EX P5, PT, R43, RZ, PT, P5 ;  /* 0x000000ff2b00720c */ /* 0x000fe40003fa5350 */
[----:B------:R-:W-:Y:S03]  /*6c40*/  ISETP.NE.AND.EX P3, PT, RZ, UR55, PT, P3 ;  /* 0x00000037ff007c0c */ /* 0x000fe6000bf65330 */
[----:B------:R-:W-:Y:S01]  /*6c50*/  @!P4 PLOP3.LUT P2, PT, P1, PT, PT, 0x80, 0x8 ;  /* 0x000000000008c81c */ /* 0x000fe20000f4f070 */
[----:B------:R-:W-:Y:S01]  /*6c60*/  @!UPT UIADD3 URZ, UPT, UPT, URZ, URZ, URZ ;  /* 0x000000fffffff290 */ /* 0x000fe2000fffe0ff */
[----:B------:R-:W-:Y:S11]  /*6c70*/  @!P1 BRA `(.L_x_116) ;  /* 0x0000000000309947 */ /* 0x000ff60003800000 */
        /* <DEDUP_REMOVED lines=12> */
.L_x_116:
[----:B------:R-:W-:Y:S05]  /*6d40*/  @!P5 BRA `(.L_x_117) ;  /* 0x000000000024d947 */ /* 0x000fea0003800000 */
[----:B------:R-:W-:Y:S01]  /*6d50*/  ISETP.NE.U32.AND P0, PT, R40, RZ, PT ;  /* 0x000000ff2800720c */ /* 0x000fe20003f05070 */
[----:B------:R-:W2:Y:S03]  /*6d60*/  LDCU.64 UR4, c[0x0][0x358] ;  /* 0x00006b00ff0477ac */ /* 0x000ea60008000a00 */
[----:B------:R-:W-:Y:S11]  /*6d70*/  ISETP.NE.AND.EX P0, PT, R41, RZ, PT, P0 ;  /* 0x000000ff2900720c */ /* 0x000ff60003f05300 */
[----:B------:R-:W-:Y:S02]  /*6d80*/  @!UPT UIADD3 URZ, UPT, UPT, URZ, URZ, URZ ;  /* 0x000000fffffff290 */ /* 0x000fe4000fffe0ff */
[----:B------:R-:W4:Y:S01]  /*6d90*/  @P0 LDC.64 R2, c[0x0][0x8a8] ;  /* 0x00022a00ff020b82 */ /* 0x000f220000000a00 */
[----:B-1----:R-:W-:Y:S04]  /*6da0*/  @P0 IMAD R0, R42, UR36, RZ ;  /* 0x000000242a000c24 */ /* 0x002fe8000f8e02ff */
[----:B----4-:R-:W-:Y:S05]  /*6db0*/  @P0 IMAD.WIDE R2, R0, 0x4, R2 ;  /* 0x0000000400020825 */ /* 0x010fea00078e0202 */
[----:B--2--5:R2:W5:Y:S02]  /*6dc0*/  @P0 LDG.E R24, desc[UR4][R2.64] ;  /* 0x0000000402180981 */ /* 0x024564000c1e1900 */
[----:B--2---:R-:W4:Y:S02]  /*6dd0*/  @!P0 LDC R24, c[0x0][0x8a0] ;  /* 0x00022800ff188b82 */ /* 0x004f240000000800 */
.L_x_117:
[----:B---3-5:R-:W-:Y:S01]  /*6de0*/  FSETP.NEU.AND P0, PT, R27, RZ, PT ;  /* 0x000000ff1b00720b */ /* 0x028fe20003f0d000 */
[----:B------:R-:W-:Y:S01]  /*6df0*/  IMAD.SHL.U32 R57, R48, 0x2, RZ ;  /* 0x0000000230397824 */ /* 0x000fe200078e00ff */
[----:B------:R-:W-:Y:S01]  /*6e00*/  SEL R3, RZ, 0xffffffff, P3 ;  /* 0xffffffffff037807 */ /* 0x000fe20001800000 */
[----:B------:R-:W-:Y:S01]  /*6e10*/  BSSY B1, `(.L_x_118) ;  /* 0x0000033000017945 */ /* 0x000fe20003800000 */
[----:B------:R-:W-:Y:S01]  /*6e20*/  @!P4 LOP3.LUT P3, RZ, R50, 0xff, RZ, 0xc0, !PT ;  /* 0x000000ff32ffc812 */ /* 0x000fe2000786c0ff */
[----:B------:R-:W-:Y:S01]  /*6e30*/  IMAD.MOV.U32 R64, RZ, RZ, 0x1 ;  /* 0x00000001ff407424 */ /* 0x000fe200078e00ff */
[----:B-1----:R-:W-:Y:S01]  /*6e40*/  @!P4 SEL R0, RZ, 0xffffffff, P0 ;  /* 0xffffffffff00c807 */ /* 0x002fe20000000000 */
[----:B------:R-:W-:Y:S01]  /*6e50*/  IMAD R25, R22, 0x40, R23 ;  /* 0x0000004016197824 */ /* 0x000fe200078e0217 */
[----:B------:R-:W-:Y:S01]  /*6e60*/  LOP3.LUT R60, R60, 0x1, RZ, 0x3c, !PT ;  /* 0x000000013c3c7812 */ /* 0x000fe200078e3cff */
[----:B------:R-:W-:Y:S01]  /*6e70*/  IMAD.MOV.U32 R26, RZ, RZ, RZ ;  /* 0x000000ffff1a7224 */ /* 0x000fe200078e00ff */
[----:B------:R-:W-:Y:S02]  /*6e80*/  @P2 SEL R0, R3, R0, !P3 ;  /* 0x0000000003002207 */ /* 0x000fe40005800000 */
[----:B------:R-:W-:Y:S02]  /*6e90*/  CS2R R38, SRZ ;  /* 0x0000000000267805 */ /* 0x000fe4000001ff00 */
[----:B------:R-:W-:Y:S02]  /*6ea0*/  LEA R54, R22, UR43, 0x3 ;  /* 0x0000002b16367c11 */ /* 0x000fe4000f8e18ff */
[----:B------:R-:W-:Y:S02]  /*6eb0*/  CS2R R36, SRZ ;  /* 0x0000000000247805 */ /* 0x000fe4000001ff00 */
[----:B------:R-:W-:Y:S02]  /*6ec0*/  @!P4 LOP3.LUT R0, R0, 0x1, RZ, 0xc0, !PT ;  /* 0x000000010000c812 */ /* 0x000fe400078ec0ff */
[----:B------:R-:W-:Y:S02]  /*6ed0*/  CS2R R30, SRZ ;  /* 0x00000000001e7805 */ /* 0x000fe4000001ff00 */
[----:B------:R-:W-:Y:S02]  /*6ee0*/  SEL R2, RZ, 0xffffffff, P0 ;  /* 0xffffffffff027807 */ /* 0x000fe40000000000 */
[----:B------:R-:W-:Y:S02]  /*6ef0*/  CS2R R28, SRZ ;  /* 0x00000000001c7805 */ /* 0x000fe4000001ff00 */
[----:B------:R-:W-:Y:S01]  /*6f00*/  ISETP.NE.U32.OR P6, PT, R0, 0x1, P4 ;  /* 0x000000010000780c */ /* 0x000fe200027c5470 */
[----:B------:R-:W-:Y:S01]  /*6f10*/  VIADD R63, R57, UR43 ;  /* 0x0000002b393f7c36 */ /* 0x000fe20008000000 */
[----:B------:R-:W-:Y:S02]  /*6f20*/  LOP3.LUT P4, R55, R50, 0xff, RZ, 0xc0, !PT ;  /* 0x000000ff32377812 */ /* 0x000fe4000788c0ff */
[----:B------:R-:W-:Y:S02]  /*6f30*/  P2R R62, PR, RZ, 0x40 ;  /* 0x00000040ff3e7803 */ /* 0x000fe40000000000 */
[----:B------:R-:W-:Y:S04]  /*6f40*/  @P1 SEL R2, R3, R2, !P4 ;  /* 0x0000000203021207 */ /* 0x000fe80006000000 */
[----:B------:R-:W-:Y:S03]  /*6f50*/  LOP3.LUT R2, R2, 0x1, RZ, 0xc0, !PT ;  /* 0x0000000102027812 */ /* 0x000fe600078ec0ff */
[----:B------:R-:W-:Y:S02]  /*6f60*/  @P6 SHF.L.U32 R0, R60, 0x1f, RZ ;  /* 0x0000001f3c006819 */ /* 0x000fe400000006ff */
[----:B------:R-:W-:Y:S02]  /*6f70*/  ISETP.NE.U32.AND P5, PT, R2, 0x1, PT ;  /* 0x000000010200780c */ /* 0x000fe40003fa5070 */
[----:B------:R1:W2:Y:S02]  /*6f80*/  @P6 SYNCS.PHASECHK.TRANS64.TRYWAIT P3, [UR43+0xd0], R0 ;  /* 0x0000d000ff0065a7 */ /* 0x0002a4000806112b */
[----:B------:R-:W-:Y:S02]  /*6f90*/  P2R R65, PR, RZ, 0x20 ;  /* 0x00000020ff417803 */ /* 0x000fe40000000000 */
[----:B-1----:R-:W-:Y:S04]  /*6fa0*/  SHF.L.U32 R0, R59, 0x1f, RZ ;  /* 0x0000001f3b007819 */ /* 0x002fe800000006ff */
[----:B------:R1:W3:Y:S01]  /*6fb0*/  SYNCS.PHASECHK.TRANS64.TRYWAIT P2, [R54+URZ+0x140], R0 ;  /* 0x00014000360075a7 */ /* 0x0002e200080411ff */
[----:B--2---:R-:W-:Y:S01]  /*6fc0*/  @P6 SEL R64, RZ, 0x1, !P3 ;  /* 0x00000001ff406807 */ /* 0x004fe20005800000 */
[----:B-1----:R-:W-:Y:S06]  /*6fd0*/  @!P6 BRA `(.L_x_119) ;  /* 0x000000000058e947 */ /* 0x002fec0003800000 */
[----:B------:R-:W-:Y:S01]  /*6fe0*/  VIADD R2, R63, 0x200 ;  /* 0x000002003f027836 */ /* 0x000fe20000000000 */
[----:B------:R-:W-:Y:S01]  /*6ff0*/  LOP3.LUT P6, RZ, R49, 0x40, RZ, 0xc0, !PT ;  /* 0x0000004031ff7812 */ /* 0x000fe200078cc0ff */
[----:B------:R-:W-:Y:S01]  /*7000*/  BSSY B0, `(.L_x_120) ;  /* 0x000000e000007945 */ /* 0x000fe20003800000 */
[----:B------:R-:W-:Y:S01]  /*7010*/  ISETP.NE.AND P1, PT, R64, RZ, PT ;  /* 0x000000ff4000720c */ /* 0x000fe20003f25270 */
[----:B------:R-:W-:Y:S01]  /*7020*/  @P5 VIADD R4, R63, 0x210 ;  /* 0x000002103f045836 */ /* 0x000fe20000000000 */
[----:B------:R-:W-:Y:S01]  /*7030*/  PLOP3.LUT P0, PT, PT, PT, PT, 0x8, 0x80 ;  /* 0x000000000080781c */ /* 0x000fe20003f0e170 */
[----:B------:R-:W-:Y:S01]  /*7040*/  IMAD.MOV.U32 R39, RZ, RZ, RZ ;  /* 0x000000ffff277224 */ /* 0x000fe200078e00ff */
[----:B------:R-:W-:Y:S02]  /*7050*/  @P5 PLOP3.LUT P0, PT, P6, PT, PT, 0x80, 0x8 ;  /* 0x000000000008581c */ /* 0x000fe4000370f070 */
[----:B------:R-:W-:Y:S02]  /*7060*/  CS2R R36, SRZ ;  /* 0x0000000000247805 */ /* 0x000fe4000001ff00 */
[----:B------:R-:W-:Y:S02]  /*7070*/  CS2R R30, SRZ ;  /* 0x00000000001e7805 */ /* 0x000fe4000001ff00 */
[----:B------:R-:W-:Y:S07]  /*7080*/  CS2R R28, SRZ ;  /* 0x00000000001c7805 */ /* 0x000fee000001ff00 */
[----:B------:R-:W-:Y:S01]  /*7090*/  @P0 VIADD R4, R2, 0xfffffff0 ;  /* 0xfffffff002040836 */ /* 0x000fe20000000000 */
[----:B------:R-:W-:Y:S06]  /*70a0*/  @P1 BRA `(.L_x_121) ;  /* 0x00000000000c1947 */ /* 0x000fec0003800000 */
[----:B------:R-:W-:Y:S04]  /*70b0*/  SHF.L.U32 R3, R60, 0x1f, RZ ;  /* 0x0000001f3c037819 */ /* 0x000fe800000006ff */
[----:B------:R-:W1:Y:S02]  /*70c0*/  SYNCS.PHASECHK.TRANS64.TRYWAIT P0, [UR43+0xd0], R3 ;  /* 0x0000d003ff0075a7 */ /* 0x000e64000800112b */
[----:B-1----:R-:W-:Y:S05]  /*70d0*/  @!P0 BRA `(.L_x_122) ;  /* 0x0000003400288947 */ /* 0x002fea0003800000 */
.L_x_121:
[----:B------:R-:W-:Y:S05]  /*70e0*/  BSYNC B0 ;  /* 0x0000000000007941 */ /* 0x000fea0003800000 */
.L_x_120:
[----:B------:R-:W-:Y:S01]  /*70f0*/  ISETP.NE.AND P0, PT, R65, RZ, PT ;  /* 0x000000ff4100720c */ /* 0x000fe20003f05270 */
[----:B------:R-:W-:Y:S11]  /*7100*/  HFMA2 R26, -RZ, RZ, 0, 5.9604644775390625e-08 ;  /* 0x00000001ff1a7431 */ /* 0x000ff600000001ff */
[----:B------:R-:W-:Y:S01]  /*7110*/  @!UPT UIADD3 URZ, UPT, UPT, URZ, URZ, URZ ;  /* 0x000000fffffff290 */ /* 0x000fe2000fffe0ff */
[----:B------:R2:W1:Y:S04]  /*7120*/  @P0 LDS.128 R36, [R4] ;  /* 0x0000000004240984 */ /* 0x0004680000000c00 */
[----:B------:R2:W1:Y:S02]  /*7130*/  @P0 LDS.128 R28, [R57+UR43+0x200] ;  /* 0x0002002b391c0984 */ /* 0x0004640008000c00 */
.L_x_119:
[----:B------:R-:W-:Y:S05]  /*7140*/  BSYNC B1 ;  /* 0x0000000000017941 */ /* 0x000fea0003800000 */
.L_x_118:
[----:B-1----:R-:W-:Y:S04]  /*7150*/  SHF.R.U32.HI R2, RZ, 0x15, R25 ;  /* 0x00000015ff027819 */ /* 0x002fe80000011619 */
[----:B------:R-:W-:Y:S01]  /*7160*/  LOP3.LUT P0, RZ, R2, 0x3, R51, 0x48, !PT ;  /* 0x0000000302ff7812 */ /* 0x000fe20007804833 */
[----:B------:R-:W-:Y:S01]  /*7170*/  @!UPT UIADD3 URZ, UPT, UPT, URZ, URZ, URZ ;  /* 0x000000fffffff290 */ /* 0x000fe2000fffe0ff */
[----:B---3--:R-:W-:Y:S11]  /*7180*/  @P2 BRA `(.L_x_123) ;  /* 0x0000000000082947 */ /* 0x008ff60003800000 */
[----:B------:R-:W1:Y:S02]  /*7190*/  SYNCS.PHASECHK.TRANS64.TRYWAIT P1, [R54+URZ+0x140], R0 ;  /* 0x00014000360075a7 */ /* 0x000e6400080211ff */
[----:B-1----:R-:W-:Y:S05]  /*71a0*/  @!P1 BRA `(.L_x_124) ;  /* 0x00000034000c9947 */ /* 0x002fea0003800000 */
.L_x_123:
[----:B------:R-:W-:Y:S05]  /*71b0*/  @!P0 BRA `(.L_x_125) ;  /* 0x0000000000408947 */ /* 0x000fea0003800000 */
[----:B------:R-:W3:Y:S01]  /*71c0*/  LDCU.64 UR8, c[0x4][0x70] ;  /* 0x01000e00ff0877ac */ /* 0x000ee20008000a00 */
[----:B------:R-:W-:Y:S01]  /*71d0*/  MOV R3, 0x0 ;  /* 0x0000000000037802 */ /* 0x000fe20000000f00 */
[----:B------:R-:W-:Y:S02]  /*71e0*/  HFMA2 R12, -RZ, RZ, 0, 5.9604644775390625e-08 ;  /* 0x00000001ff0c7431 */ /* 0x000fe400000001ff */
[----:B------:R-:W-:Y:S02]  /*71f0*/  IMAD.MOV.U32 R8, RZ, RZ, 0x192 ;  /* 0x00000192ff087424 */ /* 0x000fe400078e00ff */
[----:B------:R-:W-:Y:S01]  /*7200*/  IMAD.MOV.U32 R13, RZ, RZ, RZ ;  /* 0x000000ffff0d7224 */ /* 0x000fe200078e00ff */
[----:B------:R-:W5:Y:S01]  /*7210*/  LDCU.64 UR6, c[0x4][0x78] ;  /* 0x01000f00ff0677ac */ /* 0x000f620008000a00 */
[----:B------:R-:W1:Y:S01]  /*7220*/  LDC.64 R2, c[0x4][R3] ;  /* 0x0100000003027b82 */ /* 0x000e620000000a00 */
[----:B------:R-:W4:Y:S01]  /*7230*/  LDCU.64 UR4, c[0x4][0x10] ;  /* 0x01000200ff0477ac */ /* 0x000f220008000a00 */
[----:B---3--:R-:W-:Y:S01]  /*7240*/  MOV R5, UR9 ;  /* 0x0000000900057c02 */ /* 0x008fe20008000f00 */
[----:B--2---:R-:W-:Y:S01]  /*7250*/  IMAD.U32 R4, RZ, RZ, UR8 ;  /* 0x00000008ff047e24 */ /* 0x004fe2000f8e00ff */
[----:B-----5:R-:W-:Y:S01]  /*7260*/  MOV R7, UR7 ;  /* 0x0000000700077c02 */ /* 0x020fe20008000f00 */
[----:B------:R-:W-:Y:S01]  /*7270*/  IMAD.U32 R6, RZ, RZ, UR6 ;  /* 0x00000006ff067e24 */ /* 0x000fe2000f8e00ff */
[----:B----4-:R-:W-:Y:S01]  /*7280*/  MOV R11, UR5 ;  /* 0x00000005000b7c02 */ /* 0x010fe20008000f00 */
[----:B------:R-:W-:Y:S02]  /*7290*/  IMAD.U32 R10, RZ, RZ, UR4 ;  /* 0x00000004ff0a7e24 */ /* 0x000fe4000f8e00ff */
[----:B------:R-:W-:Y:S07]  /*72a0*/  LEPC R20, `(.L_x_125) ;  /* 0x000000001014794e */ /* 0x000fee0000000000 */
[----:B-1----:R-:W-:Y:S05]  /*72b0*/  CALL.ABS.NOINC R2 ;  /* 0x0000000002007343 */ /* 0x002fea0003c00000 */
.L_x_125:
[----:B------:R-:W-:Y:S05]  /*72c0*/  WARPSYNC.ALL ;  /* 0x0000000000007948 */ /* 0x000fea0003800000 */
[----:B------:R-:W-:Y:S01]  /*72d0*/  R2UR UR4, R25 ;  /* 0x00000000190472ca */ /* 0x000fe200000e0000 */
[--C-:B------:R-:W-:Y:S01]  /*72e0*/  HADD2.F32 R3, -RZ, R28.reuse.H0_H0 ;  /* 0x2000001cff037230 */ /* 0x100fe20000004100 */
[----:B------:R-:W-:Y:S01]  /*72f0*/  MOV R66, 0x10 ;  /* 0x0000001000427802 */ /* 0x000fe20000000f00 */
[--C-:B------:R-:W-:Y:S01]  /*7300*/  HADD2.F32 R20, -RZ, R29.reuse.H0_H0 ;  /* 0x2000001dff147230 */ /* 0x100fe20000004100 */
[----:B------:R-:W-:Y:S01]  /*7310*/  LOP3.LUT P6, RZ, R49, 0x40, RZ, 0xc0, !PT ;  /* 0x0000004031ff7812 */ /* 0x000fe200078cc0ff */
[----:B------:R-:W-:Y:S01]  /*7320*/  HADD2.F32 R21, -RZ, R29.H1_H1 ;  /* 0x3000001dff157230 */ /* 0x000fe20000004100 */
[----:B------:R-:W-:Y:S01]  /*7330*/  ISETP.NE.AND P0, PT, R61, RZ, PT ;  /* 0x000000ff3d00720c */ /* 0x000fe20003f05270 */
[----:B------:R-:W-:Y:S01]  /*7340*/  BSSY.RECONVERGENT B0, `(.L_x_126) ;  /* 0x0000052000007945 */ /* 0x000fe20003800200 */
[----:B------:R-:W-:Y:S04]  /*7350*/  SEL R66, R66, 0xfffffff0, !P6 ;  /* 0xfffffff042427807 */ /* 0x000fe80007000000 */
[----:B------:R-:W-:Y:S01]  /*7360*/  IADD3 R63, PT, PT, R63, R66, RZ ;  /* 0x000000423f3f7210 */ /* 0x000fe20007ffe0ff */
[----:B--2---:R-:W1:Y:S02]  /*7370*/  LDTM.x16 R4, tmem[UR4] ;  /* 0x00000004000479ee */ /* 0x004e640008240000 */
[C---:B-1--4-:R-:W-:Y:S01]  /*7380*/  FMUL R0, R24.reuse, R4 ;  /* 0x0000000418007220 */ /* 0x052fe20000400000 */
[----:B------:R-:W-:Y:S02]  /*7390*/  HADD2.F32 R4, -RZ, R28.H1_H1 ;  /* 0x3000001cff047230 */ /* 0x000fe40000004100 */
[C---:B------:R-:W-:Y:S01]  /*73a0*/  FMUL R2, R24.reuse, R5 ;  /* 0x0000000518027220 */ /* 0x040fe20000400000 */
[C---:B------:R-:W-:Y:S01]  /*73b0*/  FMUL R7, R24.reuse, R7 ;  /* 0x0000000718077220 */ /* 0x040fe20000400000 */
[C---:B------:R-:W-:Y:S01]  /*73c0*/  FFMA R0, R27.reuse, R3, R0 ;  /* 0x000000031b007223 */ /* 0x040fe20000000000 */
[C---:B------:R-:W-:Y:S01]  /*73d0*/  FMUL R3, R24.reuse, R6 ;  /* 0x0000000618037220 */ /* 0x040fe20000400000 */
[C---:B------:R-:W-:Y:S01]  /*73e0*/  FFMA R2, R27.reuse, R4, R2 ;  /* 0x000000041b027223 */ /* 0x040fe20000000002 */
[C---:B------:R-:W-:Y:S01]  /*73f0*/  FMUL R4, R24.reuse, R8 ;  /* 0x0000000818047220 */ /* 0x040fe20000400000 */
[C---:B------:R-:W-:Y:S01]  /*7400*/  FMUL R8, R24.reuse, R12 ;  /* 0x0000000c18087220 */ /* 0x040fe20000400000 */
[----:B------:R-:W-:Y:S01]  /*7410*/  FMUL R12, R24, R16 ;  /* 0x00000010180c7220 */ /* 0x000fe20000400000 */
[--C-:B------:R-:W-:Y:S01]  /*7420*/  HADD2.F32 R16, -RZ, R30.reuse.H0_H0 ;  /* 0x2000001eff107230 */ /* 0x100fe20000004100 */
[----:B------:R-:W-:Y:S01]  /*7430*/  F2FP.F16.F32.PACK_AB R32, R2, R0 ;  /* 0x000000000220723e */ /* 0x000fe200000000ff */
[----:B------:R-:W-:Y:S02]  /*7440*/  HADD2.F32 R0, -RZ, R30.H1_H1 ;  /* 0x3000001eff007230 */ /* 0x000fe40000004100 */
[C---:B------:R-:W-:Y:S01]  /*7450*/  FMUL R5, R24.reuse, R9 ;  /* 0x0000000918057220 */ /* 0x040fe20000400000 */
[C---:B------:R-:W-:Y:S01]  /*7460*/  FFMA R3, R27.reuse, R20, R3 ;  /* 0x000000141b037223 */ /* 0x040fe20000000003 */
[C---:B------:R-:W-:Y:S01]  /*7470*/  FFMA R7, R27.reuse, R21, R7 ;  /* 0x000000151b077223 */ /* 0x040fe20000000007 */
[--C-:B------:R-:W-:Y:S02]  /*7480*/  HADD2.F32 R2, -RZ, R31.reuse.H0_H0 ;  /* 0x2000001fff027230 */ /* 0x100fe40000004100 */
[C---:B------:R-:W-:Y:S01]  /*7490*/  FFMA R4, R27.reuse, R16, R4 ;  /* 0x000000101b047223 */ /* 0x040fe20000000004 */
[C---:B------:R-:W-:Y:S01]  /*74a0*/  FMUL R6, R24.reuse, R10 ;  /* 0x0000000a18067220 */ /* 0x040fe20000400000 */
[C---:B------:R-:W-:Y:S01]  /*74b0*/  FFMA R5, R27.reuse, R0, R5 ;  /* 0x000000001b057223 */ /* 0x040fe20000000005 */
[----:B------:R-:W-:Y:S02]  /*74c0*/  HADD2.F32 R16, -RZ, R31.H1_H1 ;  /* 0x3000001fff107230 */ /* 0x000fe40000004100 */
[C---:B------:R-:W-:Y:S01]  /*74d0*/  FMUL R11, R24.reuse, R11 ;  /* 0x0000000b180b7220 */ /* 0x040fe20000400000 */
[--C-:B------:R-:W-:Y:S02]  /*74e0*/  HADD2.F32 R0, -RZ, R36.reuse.H0_H0 ;  /* 0x20000024ff007230 */ /* 0x100fe40000004100 */
[----:B------:R-:W-:Y:S01]  /*74f0*/  FFMA R6, R27, R2, R6 ;  /* 0x000000021b067223 */ /* 0x000fe20000000006 */
[----:B------:R-:W-:Y:S01]  /*7500*/  F2FP.F16.F32.PACK_AB R33, R7, R3 ;  /* 0x000000030721723e */ /* 0x000fe200000000ff */
[----:B------:R-:W-:Y:S02]  /*7510*/  HADD2.F32 R2, -RZ, R36.H1_H1 ;  /* 0x30000024ff027230 */ /* 0x000fe40000004100 */
[C---:B------:R-:W-:Y:S01]  /*7520*/  FFMA R11, R27.reuse, R16, R11 ;  /* 0x000000101b0b7223 */ /* 0x040fe2000000000b */
[C---:B------:R-:W-:Y:S01]  /*7530*/  FMUL R9, R24.reuse, R13 ;  /* 0x0000000d18097220 */ /* 0x040fe20000400000 */
[--C-:B------:R-:W-:Y:S02]  /*7540*/  HADD2.F32 R3, -RZ, R37.reuse.H0_H0 ;  /* 0x20000025ff037230 */ /* 0x100fe40000004100 */
[C---:B------:R-:W-:Y:S01]  /*7550*/  FFMA R8, R27.reuse, R0, R8 ;  /* 0x000000001b087223 */ /* 0x040fe20000000008 */
[C---:B------:R-:W-:Y:S01]  /*7560*/  FMUL R10, R24.reuse, R14 ;  /* 0x0000000e180a7220 */ /* 0x040fe20000400000 */
[----:B------:R-:W-:Y:S02]  /*7570*/  HADD2.F32 R0, -RZ, R37.H1_H1 ;  /* 0x30000025ff007230 */ /* 0x000fe40000004100 */
[C---:B------:R-:W-:Y:S01]  /*7580*/  FMUL R15, R24.reuse, R15 ;  /* 0x0000000f180f7220 */ /* 0x040fe20000400000 */
[C---:B------:R-:W-:Y:S01]  /*7590*/  FFMA R9, R27.reuse, R2, R9 ;  /* 0x000000021b097223 */ /* 0x040fe20000000009 */
[----:B------:R-:W-:Y:S01]  /*75a0*/  FFMA R10, R27, R3, R10 ;  /* 0x000000031b0a7223 */ /* 0x000fe2000000000a */
[--C-:B------:R-:W-:Y:S01]  /*75b0*/  HADD2.F32 R2, -RZ, R38.reuse.H0_H0 ;  /* 0x20000026ff027230 */ /* 0x100fe20000004100 */
[----:B------:R-:W-:Y:S01]  /*75c0*/  F2FP.F16.F32.PACK_AB R34, R5, R4 ;  /* 0x000000040522723e */ /* 0x000fe200000000ff */
[----:B------:R-:W-:Y:S02]  /*75d0*/  HADD2.F32 R3, -RZ, R38.H1_H1 ;  /* 0x30000026ff037230 */ /* 0x000fe40000004100 */
[----:B------:R-:W-:Y:S01]  /*75e0*/  FFMA R15, R27, R0, R15 ;  /* 0x000000001b0f7223 */ /* 0x000fe2000000000f */
[C---:B------:R-:W-:Y:S01]  /*75f0*/  FMUL R13, R24.reuse, R17 ;  /* 0x00000011180d7220 */ /* 0x040fe20000400000 */
[--C-:B------:R-:W-:Y:S02]  /*7600*/  HADD2.F32 R4, -RZ, R39.reuse.H0_H0 ;  /* 0x20000027ff047230 */ /* 0x100fe40000004100 */
[C---:B------:R-:W-:Y:S01]  /*7610*/  FMUL R14, R24.reuse, R18 ;  /* 0x00000012180e7220 */ /* 0x040fe20000400000 */
[----:B------:R-:W-:Y:S02]  /*7620*/  HADD2.F32 R0, -RZ, R39.H1_H1 ;  /* 0x30000027ff007230 */ /* 0x000fe40000004100 */
[----:B------:R-:W-:Y:S01]  /*7630*/  FMUL R19, R24, R19 ;  /* 0x0000001318137220 */ /* 0x000fe20000400000 */
[----:B------:R-:W-:Y:S01]  /*7640*/  F2FP.F16.F32.PACK_AB R35, R11, R6 ;  /* 0x000000060b23723e */ /* 0x000fe200000000ff */
[C---:B------:R-:W-:Y:S01]  /*7650*/  FFMA R12, R27.reuse, R2, R12 ;  /* 0x000000021b0c7223 */ /* 0x040fe2000000000c */
[C---:B------:R-:W-:Y:S01]  /*7660*/  FFMA R13, R27.reuse, R3, R13 ;  /* 0x000000031b0d7223 */ /* 0x040fe2000000000d */
[C---:B------:R-:W-:Y:S01]  /*7670*/  FFMA R14, R27.reuse, R4, R14 ;  /* 0x000000041b0e7223 */ /* 0x040fe2000000000e */
[----:B------:R-:W-:Y:S01]  /*7680*/  FFMA R19, R27, R0, R19 ;  /* 0x000000001b137223 */ /* 0x000fe20000000013 */
[----:B------:R1:W-:Y:S01]  /*7690*/  STS.128 [R57+UR43+0x200], R32 ;  /* 0x0002002039007988 */ /* 0x0003e20008000c2b */
[----:B------:R-:W-:Y:S02]  /*76a0*/  F2FP.F16.F32.PACK_AB R8, R9, R8 ;  /* 0x000000080908723e */ /* 0x000fe400000000ff */
[----:B------:R-:W-:Y:S02]  /*76b0*/  F2FP.F16.F32.PACK_AB R9, R15, R10 ;  /* 0x0000000a0f09723e */ /* 0x000fe400000000ff */
[----:B------:R-:W-:Y:S02]  /*76c0*/  F2FP.F16.F32.PACK_AB R10, R13, R12 ;  /* 0x0000000c0d0a723e */ /* 0x000fe400000000ff */
[----:B------:R-:W-:Y:S05]  /*76d0*/  F2FP.F16.F32.PACK_AB R11, R19, R14 ;  /* 0x0000000e130b723e */ /* 0x000fea00000000ff */
[----:B------:R1:W-:Y:S01]  /*76e0*/  STS.128 [R63+0x200], R8 ;  /* 0x000200083f007388 */ /* 0x0003e20000000c00 */
[----:B------:R-:W-:Y:S01]  /*76f0*/  @!PT LDS RZ, [RZ] ;  /* 0x00000000fffff984 */ /* 0x000fe20000000800 */
[----:B------:R-:W-:Y:S01]  /*7700*/  @!PT LDS RZ, [RZ] ;  /* 0x00000000fffff984 */ /* 0x000fe20000000800 */
[----:B------:R-:W-:Y:S01]  /*7710*/  @!PT LDS RZ, [RZ] ;  /* 0x00000000fffff984 */ /* 0x000fe20000000800 */
[----:B------:R-:W-:Y:S01]  /*7720*/  @!PT LDS RZ, [RZ] ;  /* 0x00000000fffff984 */ /* 0x000fe20000000800 */
[----:B------:R2:W-:Y:S07]  /*7730*/  MEMBAR.ALL.CTA ;  /* 0x0000000000007992 */ /* 0x0005ee0000008000 */
[----:B--2---:R-:W2:Y:S02]  /*7740*/  FENCE.VIEW.ASYNC.S ;  /* 0x00000000000073c6 */ /* 0x004ea40000000000 */
[----:B--2---:R-:W-:Y:S06]  /*7750*/  BAR.SYNC.DEFER_BLOCKING 0x1, 0x80 ;  /* 0x0042000000007b1d */ /* 0x004fec0000010000 */
[----:B------:R-:W-:Y:S05]  /*7760*/  @P0 BRA `(.L_x_127) ;  /* 0x00000000003c0947 */ /* 0x000fea0003800000 */
[----:B------:R-:W2:Y:S01]  /*7770*/  LDCU.64 UR6, c[0x0][0x348] ;  /* 0x00006900ff0677ac */ /* 0x000ea20008000a00 */
[----:B------:R-:W-:Y:S01]  /*7780*/  UIADD3 UR4, UPT, UPT, UR43, 0x200, URZ ;  /* 0x000002002b047890 */ /* 0x000fe2000fffe0ff */
[----:B------:R-:W-:Y:S01]  /*7790*/  UMOV UR51, UR36 ;  /* 0x0000002400337c82 */ /* 0x000fe20008000000 */
[----:B------:R-:W-:Y:S02]  /*77a0*/  UIADD3 UR9, UPT, UPT, UR49, 0x40, URZ ;  /* 0x0000004031097890 */ /* 0x000fe4000fffe0ff */
[----:B------:R-:W-:Y:S02]  /*77b0*/  UIADD3 UR8, UPT, UPT, UR43, 0xa00, URZ ;  /* 0x00000a002b087890 */ /* 0x000fe4000fffe0ff */
[----:B------:R-:W-:Y:S01]  /*77c0*/  MOV R53, UR4 ;  /* 0x0000000400357c02 */ /* 0x000fe20008000f00 */
[----:B------:R-:W-:Y:S01]  /*77d0*/  UMOV UR10, UR50 ;  /* 0x00000032000a7c82 */ /* 0x000fe20008000000 */
[----:B------:R-:W-:Y:S02]  /*77e0*/  UMOV UR11, UR36 ;  /* 0x00000024000b7c82 */ /* 0x000fe40008000000 */
[----:B------:R-:W-:Y:S01]  /*77f0*/  R2UR UR48, R53 ;  /* 0x00000000353072ca */ /* 0x000fe200000e0000 */
[----:B--2---:R-:W-:Y:S04]  /*7800*/  UIADD3 UR4, UP0, UPT, UR6, 0x680, URZ ;  /* 0x0000068006047890 */ /* 0x004fe8000ff1e0ff */
[----:B------:R-:W-:Y:S09]  /*7810*/  UIADD3.X UR5, UPT, UPT, URZ, UR7, URZ, UP0, !UPT ;  /* 0x00000007ff057290 */ /* 0x000ff200087fe4ff */
[----:B------:R2:W-:Y:S01]  /*7820*/  UTMASTG.3D [UR48], [UR4] ;  /* 0x00000030040073b5 */ /* 0x0005e20008010000 */
[----:B------:R2:W-:Y:S01]  /*7830*/  UTMASTG.3D [UR8], [UR4] ;  /* 0x00000008040073b5 */ /* 0x0005e20008010000 */
[----:B------:R0:W-:Y:S01]  /*7840*/  UTMACMDFLUSH ;  /* 0x00000000000079b7 */ /* 0x0001e20000000000 */
[----:B--2---:R-:W-:Y:S04]  /*7850*/  DEPBAR.LE SB0, 0x1 ;  /* 0x000080400000791a */ /* 0x004fe80000000000 */
.L_x_127:
[----:B------:R-:W-:Y:S05]  /*7860*/  BSYNC.RECONVERGENT B0 ;  /* 0x0000000000007941 */ /* 0x000fea0003800200 */
.L_x_126:
[----:B------:R-:W-:Y:S01]  /*7870*/  BAR.SYNC.DEFER_BLOCKING 0x1, 0x80 ;  /* 0x0042000000007b1d */ /* 0x000fe20000010000 */
[----:B------:R-:W-:Y:S01]  /*7880*/  ISETP.NE.AND P1, PT, R62, RZ, PT ;  /* 0x000000ff3e00720c */ /* 0x000fe20003f25270 */
[----:B------:R-:W-:Y:S01]  /*7890*/  UISETP.NE.AND UP0, UPT, UR52, URZ, UPT ;  /* 0x000000ff3400728c */ /* 0x000fe2000bf05270 */
[----:B------:R-:W-:Y:S11]  /*78a0*/  LEA R2, R26, UR43, 0x3 ;  /* 0x0000002b1a027c11 */ /* 0x000ff6000f8e18ff */
[----:B------:R-:W-:Y:S01]  /*78b0*/  @P1 SHF.L.U32 R3, R60, 0x1f, RZ ;  /* 0x0000001f3c031819 */ /* 0x000fe200000006ff */
[----:B------:R-:W-:Y:S06]  /*78c0*/  BRA.U !UP0, `(.L_x_128) ;  /* 0x0000000108247547 */ /* 0x000fec000b800000 */
[----:B------:R-:W-:Y:S01]  /*78d0*/  IMAD.U32 R4, RZ, RZ, UR46 ;  /* 0x0000002eff047e24 */ /* 0x000fe2000f8e00ff */
[----:B------:R-:W-:Y:S01]  /*78e0*/  MOV R0, UR47 ;  /* 0x0000002f00007c02 */ /* 0x000fe20008000f00 */
[----:B------:R-:W-:Y:S03]  /*78f0*/  UIADD3 UR4, UPT, UPT, UR46, 0x1, URZ ;  /* 0x000000012e047890 */ /* 0x000fe6000fffe0ff */
[----:B------:R-:W-:Y:S01]  /*7900*/  @P1 LEA R4, R4, UR43, 0x3 ;  /* 0x0000002b04041c11 */ /* 0x000fe2000f8e18ff */
[----:B------:R-:W-:Y:S04]  /*7910*/  UISETP.NE.AND UP0, UPT, UR4, 0x4, UPT ;  /* 0x000000040400788c */ /* 0x000fe8000bf05270 */
[----:B------:R-:W-:Y:S01]  /*7920*/  @P1 VIADD R4, R4, 0xf0 ;  /* 0x000000f004041836 */ /* 0x000fe20000000000 */
[----:B------:R-:W-:Y:S04]  /*7930*/  USEL UR46, UR4, URZ, UP0 ;  /* 0x000000ff042e7287 */ /* 0x000fe80008000000 */
[----:B------:R-:W-:Y:S04]  /*7940*/  @P1 PRMT R0, R0, 0x654, R4 ;  /* 0x0000065400001816 */ /* 0x000fe80000000004 */
[----:B------:R2:W-:Y:S04]  /*7950*/  @P1 SYNCS.ARRIVE.TRANS64.RED.A1T0 RZ, [R0+URZ], RZ ;  /* 0x000000ff00ff19a7 */ /* 0x0005e800081004ff */
.L_x_128:
[----:B------:R-:W3:Y:S01]  /*7960*/  @P1 SYNCS.PHASECHK.TRANS64.TRYWAIT P0, [R2+URZ+0xd0], R3 ;  /* 0x0000d003020015a7 */ /* 0x000ee200080011ff */
[----:B------:R-:W-:Y:S01]  /*7970*/  BSSY B1, `(.L_x_129) ;  /* 0x0000012000017945 */ /* 0x000fe20003800000 */
[----:B---3--:R-:W-:Y:S03]  /*7980*/  @P1 SEL R64, RZ, 0x1, !P0 ;  /* 0x00000001ff401807 */ /* 0x008fe60004000000 */
[----:B------:R-:W-:Y:S05]  /*7990*/  @!P1 BRA `(.L_x_130) ;  /* 0x00000000003c9947 */ /* 0x000fea0003800000 */
[----:B------:R-:W-:Y:S01]  /*79a0*/  ISETP.NE.AND P1, PT, R65, RZ, PT ;  /* 0x000000ff4100720c */ /* 0x000fe20003f25270 */
[----:B------:R-:W-:Y:S01]  /*79b0*/  BSSY B0, `(.L_x_131) ;  /* 0x0000009000007945 */ /* 0x000fe20003800000 */
[----:B------:R-:W-:Y:S11]  /*79c0*/  ISETP.NE.AND P0, PT, R64, RZ, PT ;  /* 0x000000ff4000720c */ /* 0x000ff60003f05270 */
[----:B------:R-:W-:Y:S05]  /*79d0*/  @P1 IMAD R4, R26, 0x1000, R57 ;  /* 0x000010001a041824 */ /* 0x000fea00078e0239 */
[----:B------:R-:W-:Y:S05]  /*79e0*/  @P1 IADD3 R3, PT, PT, R4, UR43, RZ ;  /* 0x0000002b04031c10 */ /* 0x000fea000fffe0ff */
[----:B------:R-:W-:Y:S01]  /*79f0*/  @P1 IMAD.IADD R3, R66, 0x1, R3 ;  /* 0x0000000142031824 */ /* 0x000fe200078e0203 */
[----:B------:R-:W-:Y:S06]  /*7a00*/  @P0 BRA `(.L_x_132) ;  /* 0x00000000000c0947 */ /* 0x000fec0003800000 */
[----:B--2---:R-:W-:Y:S04]  /*7a10*/  SHF.L.U32 R0, R60, 0x1f, RZ ;  /* 0x0000001f3c007819 */ /* 0x004fe800000006ff */
[----:B------:R-:W2:Y:S02]  /*7a20*/  SYNCS.PHASECHK.TRANS64.TRYWAIT P0, [R2+URZ+0xd0], R0 ;  /* 0x0000d000020075a7 */ /* 0x000ea400080011ff */
[----:B--2---:R-:W-:Y:S05]  /*7a30*/  @!P0 BRA `(.L_x_133) ;  /* 0x0000002800fc8947 */ /* 0x004fea0003800000 */
.L_x_132:
[----:B------:R-:W-:Y:S05]  /*7a40*/  BSYNC B0 ;  /* 0x0000000000007941 */ /* 0x000fea0003800000 */
.L_x_131:
[----:B------:R-:W-:Y:S02]  /*7a50*/  ISETP.NE.AND P0, PT, R65, RZ, PT ;  /* 0x000000ff4100720c */ /* 0x000fe40003f05270 */
[----:B------:R-:W-:Y:S11]  /*7a60*/  IADD3 R26, PT, PT, R26, 0x1, RZ ;  /* 0x000000011a1a7810 */ /* 0x000ff60007ffe0ff */
[----:B------:R3:W4:Y:S04]  /*7a70*/  @P0 LDS.128 R28, [R4+UR43+0x200] ;  /* 0x0002002b041c0984 */ /* 0x0007280008000c00 */
[----:B------:R3:W1:Y:S02]  /*7a80*/  @P0 LDS.128 R36, [R3+0x200] ;  /* 0x0002000003240984 */ /* 0x0006640000000c00 */
.L_x_130:
[----:B------:R-:W-:Y:S05]  /*7a90*/  BSYNC B1 ;  /* 0x0000000000017941 */ /* 0x000fea0003800000 */
.L_x_129:
[----:B--2---:R-:W-:Y:S05]  /*7aa0*/  VIADD R0, R25, 0x10 ;  /* 0x0000001019007836 */ /* 0x004fea0000000000 */
[----:B------:R-:W-:Y:S04]  /*7ab0*/  SHF.R.U32.HI R0, RZ, 0x15, R0 ;  /* 0x00000015ff007819 */ /* 0x000fe80000011600 */
[----:B------:R-:W-:Y:S11]  /*7ac0*/  LOP3.LUT P0, RZ, R0, 0x3, R51, 0x48, !PT ;  /* 0x0000000300ff7812 */ /* 0x000ff60007804833 */
[----:B------:R-:W-:Y:S02]  /*7ad0*/  @!UPT UIADD3 URZ, UPT, UPT, URZ, URZ, URZ ;  /* 0x000000fffffff290 */ /* 0x000fe4000fffe0ff */
[----:B------:R-:W-:Y:S05]  /*7ae0*/  @!P0 BRA `(.L_x_134) ;  /* 0x0000000000408947 */ /* 0x000fea0003800000 */
[----:B------:R-:W2:Y:S01]  /*7af0*/  LDCU.64 UR8, c[0x4][0x70] ;  /* 0x01000e00ff0877ac */ /* 0x000ea20008000a00 */
[----:B---3--:R-:W-:Y:S01]  /*7b00*/  MOV R3, 0x0 ;  /* 0x0000000000037802 */ /* 0x008fe20000000f00 */
[----:B------:R-:W-:Y:S02]  /*7b10*/  HFMA2 R12, -RZ, RZ, 0, 5.9604644775390625e-08 ;  /* 0x00000001ff0c7431 */ /* 0x000fe400000001ff */
[----:B-1----:R-:W-:Y:S02]  /*7b20*/  IMAD.MOV.U32 R8, RZ, RZ, 0x192 ;  /* 0x00000192ff087424 */ /* 0x002fe400078e00ff */
[----:B------:R-:W-:Y:S01]  /*7b30*/  IMAD.MOV.U32 R13, RZ, RZ, RZ ;  /* 0x000000ffff0d7224 */ /* 0x000fe200078e00ff */
[----:B------:R-:W1:Y:S01]  /*7b40*/  LDCU.64 UR6, c[0x4][0x78] ;  /* 0x01000f00ff0677ac */ /* 0x000e620008000a00 */
[----:B------:R-:W3:Y:S01]  /*7b50*/  LDC.64 R2, c[0x4][R3] ;  /* 0x0100000003027b82 */ /* 0x000ee20000000a00 */
[----:B------:R-:W5:Y:S01]  /*7b60*/  LDCU.64 UR4, c[0x4][0x10] ;  /* 0x01000200ff0477ac */ /* 0x000f620008000a00 */
[----:B--2---:R-:W-:Y:S01]  /*7b70*/  MOV R5, UR9 ;  /* 0x0000000900057c02 */ /* 0x004fe20008000f00 */
[----:B------:R-:W-:Y:S01]  /*7b80*/  IMAD.U32 R4, RZ, RZ, UR8 ;  /* 0x00000008ff047e24 */ /* 0x000fe2000f8e00ff */
[----:B-1----:R-:W-:Y:S01]  /*7b90*/  MOV R7, UR7 ;  /* 0x0000000700077c02 */ /* 0x002fe20008000f00 */
[----:B------:R-:W-:Y:S01]  /*7ba0*/  IMAD.U32 R6, RZ, RZ, UR6 ;  /* 0x00000006ff067e24 */ /* 0x000fe2000f8e00ff */
[----:B-----5:R-:W-:Y:S01]  /*7bb0*/  MOV R11, UR5 ;  /* 0x00000005000b7c02 */ /* 0x020fe20008000f00 */
[----:B------:R-:W-:Y:S02]  /*7bc0*/  IMAD.U32 R10, RZ, RZ, UR4 ;  /* 0x00000004ff0a7e24 */ /* 0x000fe4000f8e00ff */
[----:B------:R-:W-:Y:S07]  /*7bd0*/  LEPC R20, `(.L_x_134) ;  /* 0x000000001014794e */ /* 0x000fee0000000000 */
[----:B---34-:R-:W-:Y:S05]  /*7be0*/  CALL.ABS.NOINC R2 ;  /* 0x0000000002007343 */ /* 0x018fea0003c00000 */
.L_x_134:
[----:B------:R-:W-:Y:S01]  /*7bf0*/  ISETP.NE.AND P6, PT, R62, RZ, PT ;  /* 0x000000ff3e00720c */ /* 0x000fe20003fc5270 */
[----:B------:R-:W-:Y:S05]  /*7c00*/  WARPSYNC.ALL ;  /* 0x0000000000007948 */ /* 0x000fea0003800000 */
[----:B------:R-:W-:Y:S01]  /*7c10*/  R2UR UR4, R25 ;  /* 0x00000000190472ca */ /* 0x000fe200000e0000 */
[----:B---34-:R-:W-:Y:S01]  /*7c20*/  HADD2.F32 R3, -RZ, R28.H0_H0 ;  /* 0x2000001cff037230 */ /* 0x018fe20000004100 */
[----:B------:R-:W-:Y:S01]  /*7c30*/  ISETP.NE.AND P0, PT, R61, RZ, PT ;  /* 0x000000ff3d00720c */ /* 0x000fe20003f05270 */
[----:B------:R-:W-:Y:S01]  /*7c40*/  HADD2.F32 R20, -RZ, R30.H0_H0 ;  /* 0x2000001eff147230 */ /* 0x000fe20000004100 */
[----:B------:R-:W-:Y:S09]  /*7c50*/  BSSY.RECONVERGENT B0, `(.L_x_135) ;  /* 0x0000058000007945 */ /* 0x000ff20003800200 */
[----:B-1----:R-:W1:Y:S02]  /*7c60*/  LDTM.x16 R4, tmem[UR4+0x10] ;  /* 0x00001004000479ee */ /* 0x002e640008240000 */
[C---:B-1----:R-:W-:Y:S01]  /*7c70*/  FMUL R0, R24.reuse, R4 ;  /* 0x0000000418007220 */ /* 0x042fe20000400000 */
[----:B------:R-:W-:Y:S02]  /*7c80*/  HADD2.F32 R4, -RZ, R28.H1_H1 ;  /* 0x3000001cff047230 */ /* 0x000fe40000004100 */
[C---:B------:R-:W-:Y:S01]  /*7c90*/  FMUL R2, R24.reuse, R5 ;  /* 0x0000000518027220 */ /* 0x040fe20000400000 */
[--C-:B------:R-:W-:Y:S02]  /*7ca0*/  HADD2.F32 R5, -RZ, R29.reuse.H0_H0 ;  /* 0x2000001dff057230 */ /* 0x100fe40000004100 */
[C---:B------:R-:W-:Y:S01]  /*7cb0*/  FFMA R0, R27.reuse, R3, R0 ;  /* 0x000000031b007223 */ /* 0x040fe20000000000 */
[C---:B------:R-:W-:Y:S01]  /*7cc0*/  FMUL R3, R24.reuse, R6 ;  /* 0x0000000618037220 */ /* 0x040fe20000400000 */
[----:B------:R-:W-:Y:S02]  /*7cd0*/  HADD2.F32 R6, -RZ, R29.H1_H1 ;  /* 0x3000001dff067230 */ /* 0x000fe40000004100 */
[C---:B------:R-:W-:Y:S01]  /*7ce0*/  FFMA R2, R27.reuse, R4, R2 ;  /* 0x000000041b027223 */ /* 0x040fe20000000002 */
[C---:B------:R-:W-:Y:S01]  /*7cf0*/  FMUL R7, R24.reuse, R7 ;  /* 0x0000000718077220 */ /* 0x040fe20000400000 */
[C---:B------:R-:W-:Y:S01]  /*7d00*/  FFMA R3, R27.reuse, R5, R3 ;  /* 0x000000051b037223 */ /* 0x040fe20000000003 */
[C---:B------:R-:W-:Y:S01]  /*7d10*/  FMUL R4, R24.reuse, R8 ;  /* 0x0000000818047220 */ /* 0x040fe20000400000 */
[----:B------:R-:W-:Y:S01]  /*7d20*/  FMUL R5, R24, R9 ;  /* 0x0000000918057220 */ /* 0x000fe20000400000 */
[----:B------:R-:W-:Y:S01]  /*7d30*/  F2FP.F16.F32.PACK_AB R32, R2, R0 ;  /* 0x000000000220723e */ /* 0x000fe200000000ff */
[C---:B------:R-:W-:Y:S01]  /*7d40*/  FFMA R7, R27.reuse, R6, R7 ;  /* 0x000000061b077223 */ /* 0x040fe20000000007 */
[----:B------:R-:W-:Y:S02]  /*7d50*/  HADD2.F32 R0, -RZ, R30.H1_H1 ;  /* 0x3000001eff007230 */ /* 0x000fe40000004100 */
[----:B------:R-:W-:Y:S01]  /*7d60*/  FFMA R4, R27, R20, R4 ;  /* 0x000000141b047223 */ /* 0x000fe20000000004 */
[--C-:B------:R-:W-:Y:S02]  /*7d70*/  HADD2.F32 R2, -RZ, R31.reuse.H0_H0 ;  /* 0x2000001fff027230 */ /* 0x100fe40000004100 */
[C---:B------:R-:W-:Y:S01]  /*7d80*/  FMUL R6, R24.reuse, R10 ;  /* 0x0000000a18067220 */ /* 0x040fe20000400000 */
[----:B------:R-:W-:Y:S01]  /*7d90*/  F2FP.F16.F32.PACK_AB R33, R7, R3 ;  /* 0x000000030721723e */ /* 0x000fe200000000ff */
[----:B------:R-:W-:Y:S02]  /*7da0*/  HADD2.F32 R3, -RZ, R31.H1_H1 ;  /* 0x3000001fff037230 */ /* 0x000fe40000004100 */
[C---:B------:R-:W-:Y:S01]  /*7db0*/  FFMA R5, R27.reuse, R0, R5 ;  /* 0x000000001b057223 */ /* 0x040fe20000000005 */
[C---:B------:R-:W-:Y:S01]  /*7dc0*/  FMUL R11, R24.reuse, R11 ;  /* 0x0000000b180b7220 */ /* 0x040fe20000400000 */
[--C-:B------:R-:W-:Y:S02]  /*7dd0*/  HADD2.F32 R7, -RZ, R36.reuse.H0_H0 ;  /* 0x20000024ff077230 */ /* 0x100fe40000004100 */
[C---:B------:R-:W-:Y:S01]  /*7de0*/  FMUL R8, R24.reuse, R12 ;  /* 0x0000000c18087220 */ /* 0x040fe20000400000 */
[----:B------:R-:W-:Y:S02]  /*7df0*/  HADD2.F32 R0, -RZ, R36.H1_H1 ;  /* 0x30000024ff007230 */ /* 0x000fe40000004100 */
[C---:B------:R-:W-:Y:S01]  /*7e00*/  FMUL R9, R24.reuse, R13 ;  /* 0x0000000d18097220 */ /* 0x040fe20000400000 */
[C---:B------:R-:W-:Y:S01]  /*7e10*/  FFMA R6, R27.reuse, R2, R6 ;  /* 0x000000021b067223 */ /* 0x040fe20000000006 */
[C---:B------:R-:W-:Y:S01]  /*7e20*/  FFMA R11, R27.reuse, R3, R11 ;  /* 0x000000031b0b7223 */ /* 0x040fe2000000000b */
[C---:B------:R-:W-:Y:S01]  /*7e30*/  FFMA R8, R27.reuse, R7, R8 ;  /* 0x000000071b087223 */ /* 0x040fe20000000008 */
[C---:B------:R-:W-:Y:S01]  /*7e40*/  FFMA R9, R27.reuse, R0, R9 ;  /* 0x000000001b097223 */ /* 0x040fe20000000009 */
[--C-:B------:R-:W-:Y:S02]  /*7e50*/  HADD2.F32 R2, -RZ, R37.reuse.H0_H0 ;  /* 0x20000025ff027230 */ /* 0x100fe40000004100 */
[C---:B------:R-:W-:Y:S01]  /*7e60*/  FMUL R10, R24.reuse, R14 ;  /* 0x0000000e180a7220 */ /* 0x040fe20000400000 */
[----:B------:R-:W-:Y:S02]  /*7e70*/  HADD2.F32 R0, -RZ, R37.H1_H1 ;  /* 0x30000025ff007230 */ /* 0x000fe40000004100 */
[C---:B------:R-:W-:Y:S01]  /*7e80*/  FMUL R15, R24.reuse, R15 ;  /* 0x0000000f180f7220 */ /* 0x040fe20000400000 */
[C---:B------:R-:W-:Y:S01]  /*7e90*/  FMUL R12, R24.reuse, R16 ;  /* 0x00000010180c7220 */ /* 0x040fe20000400000 */
[C---:B------:R-:W-:Y:S01]  /*7ea0*/  FFMA R10, R27.reuse, R2, R10 ;  /* 0x000000021b0a7223 */ /* 0x040fe2000000000a */
[--C-:B------:R-:W-:Y:S02]  /*7eb0*/  HADD2.F32 R2, -RZ, R38.reuse.H0_H0 ;  /* 0x20000026ff027230 */ /* 0x100fe40000004100 */
[----:B------:R-:W-:Y:S01]  /*7ec0*/  FFMA R15, R27, R0, R15 ;  /* 0x000000001b0f7223 */ /* 0x000fe2000000000f */
[----:B------:R-:W-:Y:S01]  /*7ed0*/  HADD2.F32 R0, -RZ, R38.H1_H1 ;  /* 0x30000026ff007230 */ /* 0x000fe20000004100 */
[----:B------:R-:W-:Y:S01]  /*7ee0*/  F2FP.F16.F32.PACK_AB R34, R5, R4 ;  /* 0x000000040522723e */ /* 0x000fe200000000ff */
        /* <DEDUP_REMOVED lines=14> */
[----:B------:R-:W-:Y:S02]  /*7fd0*/  F2FP.F16.F32.PACK_AB R11, R19, R14 ;  /* 0x0000000e130b723e */ /* 0x000fe400000000ff */
[----:B------:R-:W-:Y:S02]  /*7fe0*/  MOV R2, UR46 ;  /* 0x0000002e00027c02 */ /* 0x000fe40008000f00 */
[----:B------:R-:W-:Y:S01]  /*7ff0*/  MOV R0, UR47 ;  /* 0x0000002f00007c02 */ /* 0x000fe20008000f00 */
[----:B------:R1:W-:Y:S01]  /*8000*/  STS.128 [R63+0x1200], R8 ;  /* 0x001200083f007388 */ /* 0x0003e20000000c00 */
[----:B------:R-:W-:Y:S02]  /*8010*/  @P6 LEA R2, R2, UR43, 0x3 ;  /* 0x0000002b02026c11 */ /* 0x000fe4000f8e18ff */
[----:B------:R-:W-:Y:S02]  /*8020*/  @P6 SHF.L.U32 R3, R60, 0x1f, RZ ;  /* 0x0000001f3c036819 */ /* 0x000fe400000006ff */
[----:B------:R-:W-:Y:S01]  /*8030*/  @P6 IADD3 R2, PT, PT, R2, 0xf0, RZ ;  /* 0x000000f002026810 */ /* 0x000fe20007ffe0ff */
[----:B------:R-:W-:Y:S01]  /*8040*/  @!PT LDS RZ, [RZ] ;  /* 0x00000000fffff984 */ /* 0x000fe20000000800 */
[----:B------:R-:W-:Y:S01]  /*8050*/  @!PT LDS RZ, [RZ] ;  /* 0x00000000fffff984 */ /* 0x000fe20000000800 */
[----:B------:R-:W-:Y:S01]  /*8060*/  @!PT LDS RZ, [RZ] ;  /* 0x00000000fffff984 */ /* 0x000fe20000000800 */
[----:B------:R-:W-:Y:S01]  /*8070*/  @!PT LDS RZ, [RZ] ;  /* 0x00000000fffff984 */ /* 0x000fe20000000800 */
[----:B------:R2:W-:Y:S06]  /*8080*/  MEMBAR.ALL.CTA ;  /* 0x0000000000007992 */ /* 0x0005ec0000008000 */
[----:B--2---:R-:W2:Y:S01]  /*8090*/  FENCE.VIEW.ASYNC.S ;  /* 0x00000000000073c6 */ /* 0x004ea20000000000 */
[----:B------:R-:W-:Y:S02]  /*80a0*/  @P6 PRMT R0, R0, 0x654, R2 ;  /* 0x0000065400006816 */ /* 0x000fe40000000002 */
[----:B------:R-:W-:Y:S01]  /*80b0*/  LEA R2, R26, UR43, 0x3 ;  /* 0x0000002b1a027c11 */ /* 0x000fe2000f8e18ff */
[----:B--2---:R-:W-:Y:S06]  /*80c0*/  BAR.SYNC.DEFER_BLOCKING 0x1, 0x80 ;  /* 0x0042000000007b1d */ /* 0x004fec0000010000 */
[----:B------:R-:W-:Y:S05]  /*80d0*/  @P0 BRA `(.L_x_136) ;  /* 0x00000000003c0947 */ /* 0x000fea0003800000 */
[----:B------:R-:W2:Y:S01]  /*80e0*/  LDCU.64 UR6, c[0x0][0x348] ;  /* 0x00006900ff0677ac */ /* 0x000ea20008000a00 */
[----:B------:R-:W-:Y:S02]  /*80f0*/  UIADD3 UR13, UPT, UPT, UR49, 0x10, URZ ;  /* 0x00000010310d7890 */ /* 0x000fe4000fffe0ff */
[----:B------:R-:W-:Y:S01]  /*8100*/  UIADD3 UR12, UPT, UPT, UR43, 0x1200, URZ ;  /* 0x000012002b0c7890 */ /* 0x000fe2000fffe0ff */
[----:B------:R-:W-:Y:S01]  /*8110*/  UMOV UR14, UR50 ;  /* 0x00000032000e7c82 */ /* 0x000fe20008000000 */
[----:B------:R-:W-:Y:S01]  /*8120*/  UMOV UR15, UR36 ;  /* 0x00000024000f7c82 */ /* 0x000fe20008000000 */
[----:B------:R-:W-:Y:S02]  /*8130*/  UIADD3 UR9, UPT, UPT, UR49, 0x50, URZ ;  /* 0x0000005031097890 */ /* 0x000fe4000fffe0ff */
[----:B------:R-:W-:Y:S01]  /*8140*/  UIADD3 UR8, UPT, UPT, UR43, 0x1a00, URZ ;  /* 0x00001a002b087890 */ /* 0x000fe2000fffe0ff */
[----:B------:R-:W-:Y:S01]  /*8150*/  UMOV UR10, UR50 ;  /* 0x00000032000a7c82 */ /* 0x000fe20008000000 */
[----:B------:R-:W-:Y:S01]  /*8160*/  UMOV UR11, UR36 ;  /* 0x00000024000b7c82 */ /* 0x000fe20008000000 */
[----:B--2---:R-:W-:Y:S04]  /*8170*/  UIADD3 UR4, UP0, UPT, UR6, 0x680, URZ ;  /* 0x0000068006047890 */ /* 0x004fe8000ff1e0ff */
[----:B------:R-:W-:Y:S09]  /*8180*/  UIADD3.X UR5, UPT, UPT, URZ, UR7, URZ, UP0, !UPT ;  /* 0x00000007ff057290 */ /* 0x000ff200087fe4ff */
[----:B------:R2:W-:Y:S01]  /*8190*/  UTMASTG.3D [UR12], [UR4] ;  /* 0x0000000c040073b5 */ /* 0x0005e20008010000 */
[----:B------:R2:W-:Y:S01]  /*81a0*/  UTMASTG.3D [UR8], [UR4] ;  /* 0x00000008040073b5 */ /* 0x0005e20008010000 */
[----:B------:R0:W-:Y:S01]  /*81b0*/  UTMACMDFLUSH ;  /* 0x00000000000079b7 */ /* 0x0001e20000000000 */
[----:B--2---:R-:W-:Y:S04]  /*81c0*/  DEPBAR.LE SB0, 0x1 ;  /* 0x000080400000791a */ /* 0x004fe80000000000 */
.L_x_136:
[----:B------:R-:W-:Y:S05]  /*81d0*/  BSYNC.RECONVERGENT B0 ;  /* 0x0000000000007941 */ /* 0x000fea0003800200 */
.L_x_135:
[----:B------:R-:W-:Y:S01]  /*81e0*/  BAR.SYNC.DEFER_BLOCKING 0x1, 0x80 ;  /* 0x0042000000007b1d */ /* 0x000fe20000010000 */
[----:B------:R-:W-:Y:S04]  /*81f0*/  UIADD3 UR4, UPT, UPT, UR46, 0x1, URZ ;  /* 0x000000012e047890 */ /* 0x000fe8000fffe0ff */
[----:B------:R-:W-:Y:S04]  /*8200*/  UISETP.NE.AND UP0, UPT, UR4, 0x4, UPT ;  /* 0x000000040400788c */ /* 0x000fe8000bf05270 */
[----:B------:R-:W-:Y:S01]  /*8210*/  USEL UR44, UR4, URZ, UP0 ;  /* 0x000000ff042c7287 */ /* 0x000fe20008000000 */
[----:B------:R2:W-:Y:S01]  /*8220*/  @P6 SYNCS.ARRIVE.TRANS64.RED.A1T0 RZ, [R0+URZ], RZ ;  /* 0x000000ff00ff69a7 */ /* 0x0005e200081004ff */
[----:B------:R-:W-:Y:S01]  /*8230*/  BSSY B1, `(.L_x_137) ;  /* 0x0000013000017945 */ /* 0x000fe20003800000 */
[----:B------:R-:W3:Y:S02]  /*8240*/  @P6 SYNCS.PHASECHK.TRANS64.TRYWAIT P0, [R2+URZ+0xd0], R3 ;  /* 0x0000d003020065a7 */ /* 0x000ee400080011ff */
[----:B---3--:R-:W-:Y:S01]  /*8250*/  @P6 SEL R64, RZ, 0x1, !P0 ;  /* 0x00000001ff406807 */ /* 0x008fe20004000000 */
[----:B--2---:R-:W-:Y:S06]  /*8260*/  @!P6 BRA `(.L_x_138) ;  /* 0x00000000003ce947 */ /* 0x004fec0003800000 */
[----:B------:R-:W-:Y:S01]  /*8270*/  ISETP.NE.AND P1, PT, R65, RZ, PT ;  /* 0x000000ff4100720c */ /* 0x000fe20003f25270 */
[----:B------:R-:W-:Y:S01]  /*8280*/  BSSY B0, `(.L_x_139) ;  /* 0x0000009000007945 */ /* 0x000fe20003800000 */
[----:B------:R-:W-:Y:S11]  /*8290*/  ISETP.NE.AND P0, PT, R64, RZ, PT ;  /* 0x000000ff4000720c */ /* 0x000ff60003f05270 */
[----:B------:R-:W-:Y:S05]  /*82a0*/  @P1 IMAD R3, R26, 0x1000, R57 ;  /* 0x000010001a031824 */ /* 0x000fea00078e0239 */
[----:B------:R-:W-:Y:S05]  /*82b0*/  @P1 IADD3 R0, PT, PT, R3, UR43, RZ ;  /* 0x0000002b03001c10 */ /* 0x000fea000fffe0ff */
[----:B------:R-:W-:Y:S01]  /*82c0*/  @P1 IMAD.IADD R0, R66, 0x1, R0 ;  /* 0x0000000142001824 */ /* 0x000fe200078e0200 */
[----:B------:R-:W-:Y:S06]  /*82d0*/  @P0 BRA `(.L_x_140) ;  /* 0x00000000000c0947 */ /* 0x000fec0003800000 */
[----:B------:R-:W-:Y:S04]  /*82e0*/  SHF.L.U32 R4, R60, 0x1f, RZ ;  /* 0x0000001f3c047819 */ /* 0x000fe800000006ff */
[----:B------:R-:W2:Y:S02]  /*82f0*/  SYNCS.PHASECHK.TRANS64.TRYWAIT P0, [R2+URZ+0xd0], R4 ;  /* 0x0000d004020075a7 */ /* 0x000ea400080011ff */
[----:B--2---:R-:W-:Y:S05]  /*8300*/  @!P0 BRA `(.L_x_141) ;  /* 0x0000002000dc8947 */ /* 0x004fea0003800000 */
.L_x_140:
[----:B------:R-:W-:Y:S05]  /*8310*/  BSYNC B0 ;  /* 0x0000000000007941 */ /* 0x000fea0003800000 */
.L_x_139:
[----:B------:R-:W-:Y:S02]  /*8320*/  ISETP.NE.AND P0, PT, R65, RZ, PT ;  /* 0x000000ff4100720c */ /* 0x000fe40003f05270 */
[----:B------:R-:W-:Y:S11]  /*8330*/  IADD3 R26, PT, PT, R26, 0x1, RZ ;  /* 0x000000011a1a7810 */ /* 0x000ff60007ffe0ff */
[----:B------:R3:W4:Y:S04]  /*8340*/  @P0 LDS.128 R28, [R3+UR43+0x200] ;  /* 0x0002002b031c0984 */ /* 0x0007280008000c00 */
[----:B------:R3:W1:Y:S02]  /*8350*/  @P0 LDS.128 R36, [R0+0x200] ;  /* 0x0002000000240984 */ /* 0x0006640000000c00 */
.L_x_138:
[----:B------:R-:W-:Y:S05]  /*8360*/  BSYNC B1 ;  /* 0x0000000000017941 */ /* 0x000fea0003800000 */
.L_x_137:
[----:B---3--:R-:W-:Y:S05]  /*8370*/  VIADD R0, R25, 0x20 ;  /* 0x0000002019007836 */ /* 0x008fea0000000000 */
[----:B------:R-:W-:Y:S04]  /*8380*/  SHF.R.U32.HI R0, RZ, 0x15, R0 ;  /* 0x00000015ff007819 */ /* 0x000fe80000011600 */
[----:B------:R-:W-:Y:S11]  /*8390*/  LOP3.LUT P0, RZ, R0, 0x3, R51, 0x48, !PT ;  /* 0x0000000300ff7812 */ /* 0x000ff60007804833 */
[----:B------:R-:W-:Y:S02]  /*83a0*/  @!UPT UIADD3 URZ, UPT, UPT, URZ, URZ, URZ ;  /* 0x000000fffffff290 */ /* 0x000fe4000fffe0ff */
[----:B------:R-:W-:Y:S05]  /*83b0*/  @!P0 BRA `(.L_x_142) ;  /* 0x0000000000408947 */ /* 0x000fea0003800000 */
[----:B------:R-:W3:Y:S01]  /*83c0*/  LDCU.64 UR8, c[0x4][0x70] ;  /* 0x01000e00ff0877ac */ /* 0x000ee20008000a00 */
[----:B------:R-:W-:Y:S01]  /*83d0*/  MOV R3, 0x0 ;  /* 0x0000000000037802 */ /* 0x000fe20000000f00 */
[----:B------:R-:W-:Y:S02]  /*83e0*/  HFMA2 R12, -RZ, RZ, 0, 5.9604644775390625e-08 ;  /* 0x00000001ff0c7431 */ /* 0x000fe400000001ff */
[----:B-1----:R-:W-:Y:S02]  /*83f0*/  IMAD.MOV.U32 R8, RZ, RZ, 0x192 ;  /* 0x00000192ff087424 */ /* 0x002fe400078e00ff */
[----:B------:R-:W-:Y:S01]  /*8400*/  IMAD.MOV.U32 R13, RZ, RZ, RZ ;  /* 0x000000ffff0d7224 */ /* 0x000fe200078e00ff */
[----:B------:R-:W1:Y:S01]  /*8410*/  LDCU.64 UR6, c[0x4][0x78] ;  /* 0x01000f00ff0677ac */ /* 0x000e620008000a00 */
[----:B--2---:R-:W2:Y:S01]  /*8420*/  LDC.64 R2, c[0x4][R3] ;  /* 0x0100000003027b82 */ /* 0x004ea20000000a00 */
[----:B------:R-:W5:Y:S01]  /*8430*/  LDCU.64 UR4, c[0x4][0x10] ;  /* 0x01000200ff0477ac */ /* 0x000f620008000a00 */
[----:B---3--:R-:W-:Y:S01]  /*8440*/  MOV R5, UR9 ;  /* 0x0000000900057c02 */ /* 0x008fe20008000f00 */
[----:B------:R-:W-:Y:S01]  /*8450*/  IMAD.U32 R4, RZ, RZ, UR8 ;  /* 0x00000008ff047e24 */ /* 0x000fe2000f8e00ff */
[----:B-1----:R-:W-:Y:S01]  /*8460*/  MOV R7, UR7 ;  /* 0x0000000700077c02 */ /* 0x002fe20008000f00 */
[----:B------:R-:W-:Y:S01]  /*8470*/  IMAD.U32 R6, RZ, RZ, UR6 ;  /* 0x00000006ff067e24 */ /* 0x000fe2000f8e00ff */
[----:B-----5:R-:W-:Y:S01]  /*8480*/  MOV R11, UR5 ;  /* 0x00000005000b7c02 */ /* 0x020fe20008000f00 */
[----:B------:R-:W-:Y:S02]  /*8490*/  IMAD.U32 R10, RZ, RZ, UR4 ;  /* 0x00000004ff0a7e24 */ /* 0x000fe4000f8e00ff */
[----:B------:R-:W-:Y:S07]  /*84a0*/  LEPC R20, `(.L_x_142) ;  /* 0x000000001014794e */ /* 0x000fee0000000000 */
[----:B--2-4-:R-:W-:Y:S05]  /*84b0*/  CALL.ABS.NOINC R2 ;  /* 0x0000000002007343 */ /* 0x014fea0003c00000 */
.L_x_142:
[----:B------:R-:W-:Y:S01]  /*84c0*/  ISETP.NE.AND P6, PT, R62, RZ, PT ;  /* 0x000000ff3e00720c */ /* 0x000fe20003fc5270 */
[----:B------:R-:W-:Y:S05]  /*84d0*/  WARPSYNC.ALL ;  /* 0x0000000000007948 */ /* 0x000fea0003800000 */
[----:B------:R-:W-:Y:S01]  /*84e0*/  R2UR UR4, R25 ;  /* 0x00000000190472ca */ /* 0x000fe200000e0000 */
[----:B----4-:R-:W-:Y:S01]  /*84f0*/  HADD2.F32 R3, -RZ, R28.H0_H0 ;  /* 0x2000001cff037230 */ /* 0x010fe20000004100 */
[----:B------:R-:W-:Y:S01]  /*8500*/  ISETP.NE.AND P0, PT, R61, RZ, PT ;  /* 0x000000ff3d00720c */ /* 0x000fe20003f05270 */
[----:B------:R-:W-:Y:S01]  /*8510*/  HADD2.F32 R20, -RZ, R30.H0_H0 ;  /* 0x2000001eff147230 */ /* 0x000fe20000004100 */
[----:B------:R-:W-:Y:S09]  /*8520*/  BSSY.RECONVERGENT B0, `(.L_x_143) ;  /* 0x0000058000007945 */ /* 0x000ff20003800200 */
[----:B-12---:R-:W1:Y:S02]  /*8530*/  LDTM.x16 R4, tmem[UR4+0x20] ;  /* 0x00002004000479ee */ /* 0x006e640008240000 */
        /* <DEDUP_REMOVED lines=59> */
[----:B------:R-:W-:Y:S02]  /*88f0*/  LEA R3, R26, UR43, 0x3 ;  /* 0x0000002b1a037c11 */ /* 0x000fe4000f8e18ff */
        /* <DEDUP_REMOVED lines=8> */
[----:B------:R-:W-:Y:S01]  /*8980*/  @P6 SHF.L.U32 R2, R60, 0x1f, RZ ;  /* 0x0000001f3c026819 */ /* 0x000fe200000006ff */
        /* <DEDUP_REMOVED lines=17> */
.L_x_144:
[----:B------:R-:W-:Y:S05]  /*8aa0*/  BSYNC.RECONVERGENT B0 ;  /* 0x0000000000007941 */ /* 0x000fea0003800200 */
.L_x_143:
        /* <DEDUP_REMOVED lines=19> */
.L_x_148:
[----:B------:R-:W-:Y:S05]  /*8be0*/  BSYNC B0 ;  /* 0x0000000000007941 */ /* 0x000fea0003800000 */
.L_x_147:
[----:B------:R-:W-:Y:S11]  /*8bf0*/  ISETP.NE.AND P0, PT, R65, RZ, PT ;  /* 0x000000ff4100720c */ /* 0x000ff60003f05270 */
[----:B------:R-:W-:Y:S02]  /*8c00*/  @!UPT UIADD3 URZ, UPT, UPT, URZ, URZ, URZ ;  /* 0x000000fffffff290 */ /* 0x000fe4000fffe0ff */
[----:B------:R3:W4:Y:S04]  /*8c10*/  @P0 LDS.128 R28, [R26+UR43+0x200] ;  /* 0x0002002b1a1c0984 */ /* 0x0007280008000c00 */
[----:B------:R3:W1:Y:S02]  /*8c20*/  @P0 LDS.128 R36, [R66+0x200] ;  /* 0x0002000042240984 */ /* 0x0006640000000c00 */
.L_x_146:
[----:B------:R-:W-:Y:S05]  /*8c30*/  BSYNC B1 ;  /* 0x0000000000017941 */ /* 0x000fea0003800000 */
.L_x_145:
[----:B--2---:R-:W-:Y:S05]  /*8c40*/  VIADD R0, R25, 0x30 ;  /* 0x0000003019007836 */ /* 0x004fea0000000000 */
[----:B------:R-:W-:Y:S04]  /*8c50*/  SHF.R.U32.HI R0, RZ, 0x15, R0 ;  /* 0x00000015ff007819 */ /* 0x000fe80000011600 */
[----:B------:R-:W-:Y:S11]  /*8c60*/  LOP3.LUT P0, RZ, R0, 0x3, R51, 0x48, !PT ;  /* 0x0000000300ff7812 */ /* 0x000ff60007804833 */
[----:B------:R-:W-:Y:S02]  /*8c70*/  @!UPT UIADD3 URZ, UPT, UPT, URZ, URZ, URZ ;  /* 0x000000fffffff290 */ /* 0x000fe4000fffe0ff */
[----:B------:R-:W-:Y:S05]  /*8c80*/  @!P0 BRA `(.L_x_150) ;  /* 0x0000000000408947 */ /* 0x000fea0003800000 */
[----:B------:R-:W2:Y:S01]  /*8c90*/  LDCU.64 UR8, c[0x4][0x70] ;  /* 0x01000e00ff0877ac */ /* 0x000ea20008000a00 */
[----:B------:R-:W-:Y:S01]  /*8ca0*/  MOV R3, 0x0 ;  /* 0x0000000000037802 */ /* 0x000fe20000000f00 */
        /* <DEDUP_REMOVED lines=14> */
.L_x_150:
[----:B------:R-:W-:Y:S01]  /*8d90*/  ISETP.NE.AND P0, PT, R61, RZ, PT ;  /* 0x000000ff3d00720c */ /* 0x000fe20003f05270 */
[----:B------:R-:W-:Y:S05]  /*8da0*/  WARPSYNC.ALL ;  /* 0x0000000000007948 */ /* 0x000fea0003800000 */
[----:B------:R-:W-:Y:S01]  /*8db0*/  R2UR UR4, R25 ;  /* 0x00000000190472ca */ /* 0x000fe200000e0000 */
[--C-:B----4-:R-:W-:Y:S01]  /*8dc0*/  HADD2.F32 R20, -RZ, R28.reuse.H0_H0 ;  /* 0x2000001cff147230 */ /* 0x110fe20000004100 */
[----:B------:R-:W-:Y:S01]  /*8dd0*/  IADD3 R54, PT, PT, R54, 0x160, RZ ;  /* 0x0000016036367810 */ /* 0x000fe20007ffe0ff */
[----:B------:R-:W-:Y:S01]  /*8de0*/  HADD2.F32 R21, -RZ, R28.H1_H1 ;  /* 0x3000001cff157230 */ /* 0x000fe20000004100 */
[----:B------:R-:W-:Y:S01]  /*8df0*/  BSSY.RECONVERGENT B0, `(.L_x_151) ;  /* 0x0000054000007945 */ /* 0x000fe20003800200 */
[--C-:B------:R-:W-:Y:S01]  /*8e00*/  HADD2.F32 R25, -RZ, R29.reuse.H0_H0 ;  /* 0x2000001dff197230 */ /* 0x100fe20000004100 */
[----:B------:R-:W-:Y:S01]  /*8e10*/  LOP3.LUT R54, R54, 0xfefffff8, RZ, 0xc0, !PT ;  /* 0xfefffff836367812 */ /* 0x000fe200078ec0ff */
[----:B---3--:R-:W-:Y:S02]  /*8e20*/  HADD2.F32 R26, -RZ, R29.H1_H1 ;  /* 0x3000001dff1a7230 */ /* 0x008fe40000004100 */
[--C-:B------:R-:W-:Y:S02]  /*8e30*/  HADD2.F32 R28, -RZ, R30.reuse.H0_H0 ;  /* 0x2000001eff1c7230 */ /* 0x100fe40000004100 */
[----:B------:R-:W-:Y:S02]  /*8e40*/  HADD2.F32 R29, -RZ, R30.H1_H1 ;  /* 0x3000001eff1d7230 */ /* 0x000fe40000004100 */
[----:B-1----:R-:W1:Y:S01]  /*8e50*/  LDTM.x16 R4, tmem[UR4+0x30] ;  /* 0x00003004000479ee */ /* 0x002e620008240000 */
[----:B------:R-:W-:Y:S01]  /*8e60*/  NOP ;  /* 0x0000000000007918 */ /* 0x000fe20000000000 */
[----:B-1----:R1:W-:Y:S01]  /*8e70*/  SYNCS.ARRIVE.TRANS64.RED.A1T0 RZ, [R54+URZ], RZ ;  /* 0x000000ff36ff79a7 */ /* 0x0023e200081004ff */
[--C-:B------:R-:W-:Y:S02]  /*8e80*/  HADD2.F32 R30, -RZ, R31.reuse.H0_H0 ;  /* 0x2000001fff1e7230 */ /* 0x100fe40000004100 */
[----:B------:R-:W-:Y:S02]  /*8e90*/  HADD2.F32 R31, -RZ, R31.H1_H1 ;  /* 0x3000001fff1f7230 */ /* 0x000fe40000004100 */
        /* <DEDUP_REMOVED lines=8> */
[C---:B------:R-:W-:Y:S01]  /*8f20*/  FMUL R4, R24.reuse, R4 ;  /* 0x0000000418047220 */ /* 0x040fe20000400000 */
[C---:B------:R-:W-:Y:S01]  /*8f30*/  FMUL R5, R24.reuse, R5 ;  /* 0x0000000518057220 */ /* 0x040fe20000400000 */
[C---:B------:R-:W-:Y:S01]  /*8f40*/  FMUL R6, R24.reuse, R6 ;  /* 0x0000000618067220 */ /* 0x040fe20000400000 */
[C---:B------:R-:W-:Y:S01]  /*8f50*/  FMUL R7, R24.reuse, R7 ;  /* 0x0000000718077220 */ /* 0x040fe20000400000 */
[C---:B------:R-:W-:Y:S01]  /*8f60*/  FFMA R4, R27.reuse, R20, R4 ;  /* 0x000000141b047223 */ /* 0x040fe20000000004 */
        /* <DEDUP_REMOVED lines=15> */
[C---:B------:R-:W-:Y:S01]  /*9060*/  FMUL R12, R24.reuse, R16 ;  /* 0x00000010180c7220 */ /* 0x040fe20000400000 */
[C---:B------:R-:W-:Y:S01]  /*9070*/  FFMA R0, R27.reuse, R32, R0 ;  /* 0x000000201b007223 */ /* 0x040fe20000000000 */
[C---:B------:R-:W-:Y:S01]  /*9080*/  FMUL R13, R24.reuse, R17 ;  /* 0x00000011180d7220 */ /* 0x040fe20000400000 */
[----:B------:R-:W-:Y:S01]  /*9090*/  FFMA R2, R27, R33, R2 ;  /* 0x000000211b027223 */ /* 0x000fe20000000002 */
[----:B------:R-:W-:Y:S01]  /*90a0*/  F2FP.F16.F32.PACK_AB R4, R5, R4 ;  /* 0x000000040504723e */ /* 0x000fe200000000ff */
[C---:B------:R-:W-:Y:S01]  /*90b0*/  FMUL R14, R24.reuse, R18 ;  /* 0x00000012180e7220 */ /* 0x040fe20000400000 */
[----:B------:R-:W-:Y:S01]  /*90c0*/  FFMA R3, R27, R34, R3 ;  /* 0x000000221b037223 */ /* 0x000fe20000000003 */
[----:B------:R-:W-:Y:S01]  /*90d0*/  F2FP.F16.F32.PACK_AB R5, R7, R6 ;  /* 0x000000060705723e */ /* 0x000fe200000000ff */
[----:B------:R-:W-:Y:S01]  /*90e0*/  FFMA R15, R27, R35, R15 ;  /* 0x000000231b0f7223 */ /* 0x000fe2000000000f */
[----:B------:R-:W-:Y:S01]  /*90f0*/  FMUL R19, R24, R19 ;  /* 0x0000001318137220 */ /* 0x000fe20000400000 */
[----:B------:R-:W-:Y:S01]  /*9100*/  F2FP.F16.F32.PACK_AB R6, R9, R8 ;  /* 0x000000080906723e */ /* 0x000fe200000000ff */
[----:B------:R-:W-:Y:S01]  /*9110*/  FFMA R12, R27, R36, R12 ;  /* 0x000000241b0c7223 */ /* 0x000fe2000000000c */
[----:B------:R-:W-:Y:S01]  /*9120*/  F2FP.F16.F32.PACK_AB R7, R11, R10 ;  /* 0x0000000a0b07723e */ /* 0x000fe200000000ff */
[C---:B------:R-:W-:Y:S01]  /*9130*/  FFMA R13, R27.reuse, R37, R13 ;  /* 0x000000251b0d7223 */ /* 0x040fe2000000000d */
[C---:B------:R-:W-:Y:S01]  /*9140*/  FFMA R14, R27.reuse, R38, R14 ;  /* 0x000000261b0e7223 */ /* 0x040fe2000000000e */
[----:B------:R-:W-:Y:S01]  /*9150*/  FFMA R19, R27, R39, R19 ;  /* 0x000000271b137223 */ /* 0x000fe20000000013 */
[----:B------:R-:W-:Y:S01]  /*9160*/  F2FP.F16.F32.PACK_AB R16, R2, R0 ;  /* 0x000000000210723e */ /* 0x000fe200000000ff */
[----:B------:R1:W-:Y:S01]  /*9170*/  STS.128 [R57+UR43+0x3200], R4 ;  /* 0x0032000439007988 */ /* 0x0003e20008000c2b */
        /* <DEDUP_REMOVED lines=27> */
.L_x_152:
[----:B------:R-:W-:Y:S05]  /*9330*/  BSYNC.RECONVERGENT B0 ;  /* 0x0000000000007941 */ /* 0x000fea0003800200 */
.L_x_151:
[----:B------:R-:W-:Y:S01]  /*9340*/  BAR.SYNC.DEFER_BLOCKING 0x1, 0x80 ;  /* 0x0042000000007b1d */ /* 0x000fe20000010000 */
[----:B------:R-:W-:Y:S01]  /*9350*/  UISETP.NE.AND UP0, UPT, UR52, -0x4, UPT ;  /* 0xfffffffc3400788c */ /* 0x000fe2000bf05270 */
[----:B------:R-:W-:Y:S08]  /*9360*/  IADD3 R22, PT, PT, R22, 0x1, RZ ;  /* 0x0000000116167810 */ /* 0x000ff00007ffe0ff */
[----:B------:R-:W-:Y:S05]  /*9370*/  BRA.U !UP0, `(.L_x_153) ;  /* 0x0000000108287547 */ /* 0x000fea000b800000 */
[----:B------:R-:W-:Y:S01]  /*9380*/  ISETP.NE.AND P0, PT, R62, RZ, PT ;  /* 0x000000ff3e00720c */ /* 0x000fe20003f05270 */
[----:B------:R-:W-:Y:S01]  /*9390*/  IMAD.U32 R2, RZ, RZ, UR46 ;  /* 0x0000002eff027e24 */ /* 0x000fe2000f8e00ff */
[----:B------:R-:W-:Y:S01]  /*93a0*/  UIADD3 UR4, UPT, UPT, UR46, 0x1, URZ ;  /* 0x000000012e047890 */ /* 0x000fe2000fffe0ff */
[----:B------:R-:W-:Y:S03]  /*93b0*/  IMAD.U32 R0, RZ, RZ, UR47 ;  /* 0x0000002fff007e24 */ /* 0x000fe6000f8e00ff */
[----:B------:R-:W-:Y:S04]  /*93c0*/  UISETP.NE.AND UP0, UPT, UR4, 0x4, UPT ;  /* 0x000000040400788c */ /* 0x000fe8000bf05270 */
[----:B------:R-:W-:Y:S03]  /*93d0*/  USEL UR46, UR4, URZ, UP0 ;  /* 0x000000ff042e7287 */ /* 0x000fe60008000000 */
[----:B------:R-:W-:Y:S05]  /*93e0*/  @P0 LEA R2, R2, UR43, 0x3 ;  /* 0x0000002b02020c11 */ /* 0x000fea000f8e18ff */
[----:B------:R-:W-:Y:S05]  /*93f0*/  @P0 VIADD R2, R2, 0xf0 ;  /* 0x000000f002020836 */ /* 0x000fea0000000000 */
[----:B------:R-:W-:Y:S04]  /*9400*/  @P0 PRMT R0, R0, 0x654, R2 ;  /* 0x0000065400000816 */ /* 0x000fe80000000002 */
[----:B------:R2:W-:Y:S03]  /*9410*/  @P0 SYNCS.ARRIVE.TRANS64.RED.A1T0 RZ, [R0+URZ], RZ ;  /* 0x000000ff00ff09a7 */ /* 0x0005e600081004ff */
.L_x_153:
[----:B------:R-:W-:Y:S01]  /*9420*/  R2UR UR4, R52 ;  /* 0x00000000340472ca */ /* 0x000fe200000e0000 */
[----:B------:R-:W-:Y:S01]  /*9430*/  UISETP.NE.AND UP0, UPT, UR62, URZ, UPT ;  /* 0x000000ff3e00728c */ /* 0x000fe2000bf05270 */
[----:B------:R-:W-:Y:S01]  /*9440*/  ISETP.NE.AND P0, PT, R56, 0x2, PT ;  /* 0x000000023800780c */ /* 0x000fe20003f05270 */
[----:B------:R-:W-:Y:S01]  /*9450*/  UIADD3 UR20, UPT, UPT, UR38, UR63, URZ ;  /* 0x0000003f26147290 */ /* 0x000fe2000fffe0ff */
[----:B------:R-:W-:Y:S01]  /*9460*/  ISETP.NE.AND P1, PT, R22, 0x4, PT ;  /* 0x000000041600780c */ /* 0x000fe20003f25270 */
[----:B------:R-:W-:Y:S01]  /*9470*/  UIADD3 UR52, UPT, UPT, UR52, 0x4, URZ ;  /* 0x0000000434347890 */ /* 0x000fe2000fffe0ff */
[----:B------:R-:W-:Y:S01]  /*9480*/  SEL R2, RZ, 0x1, P0 ;  /* 0x00000001ff027807 */ /* 0x000fe20000000000 */
[----:B------:R-:W-:Y:S01]  /*9490*/  UMOV UR36, UR61 ;  /* 0x0000003d00247c82 */ /* 0x000fe20008000000 */
[----:B--2---:R-:W-:Y:S02]  /*94a0*/  SEL R0, RZ, 0x1, P1 ;  /* 0x00000001ff007807 */ /* 0x004fe40000800000 */
[----:B------:R-:W-:Y:S02]  /*94b0*/  LOP3.LUT R58, R58, R2, RZ, 0x3c, !PT ;  /* 0x000000023a3a7212 */ /* 0x000fe400078e3cff */
[----:B------:R-:W-:Y:S01]  /*94c0*/  LOP3.LUT R59, R59, R0, RZ, 0x3c, !PT ;  /* 0x000000003b3b7212 */ /* 0x000fe200078e3cff */
[----:B------:R-:W-:Y:S01]  /*94d0*/  UIADD3 UR28, UPT, UPT, UR37, UR4, URZ ;  /* 0x00000004251c7290 */ /* 0x000fe2000fffe0ff */
[----:B------:R-:W-:Y:S02]  /*94e0*/  SEL R56, R56, RZ, P0 ;  /* 0x000000ff38387207 */ /* 0x000fe40000000000 */
[----:B------:R-:W-:Y:S01]  /*94f0*/  SEL R22, R22, RZ, P1 ;  /* 0x000000ff16167207 */ /* 0x000fe20000800000 */
[----:B------:R-:W-:Y:S08]  /*9500*/  BRA.U UP0, `(.L_x_154) ;  /* 0xffffffcd00787547 */ /* 0x000ff0000b83ffff */
[----:B------:R-:W2:Y:S01]  /*9510*/  LDCU.64 UR4, c[0x0][0x888] ;  /* 0x00011100ff0477ac */ /* 0x000ea20008000a00 */
[----:B------:R-:W3:Y:S01]  /*9520*/  LDCU.64 UR6, c[0x0][0x890] ;  /* 0x00011200ff0677ac */ /* 0x000ee20008000a00 */
[----:B--2---:R-:W-:Y:S02]  /*9530*/  ISETP.NE.U32.AND P2, PT, RZ, UR4, PT ;  /* 0x00000004ff007c0c */ /* 0x004fe4000bf45070 */
[----:B---3--:R-:W-:Y:S02]  /*9540*/  ISETP.NE.U32.AND P1, PT, RZ, UR6, PT ;  /* 0x00000006ff007c0c */ /* 0x008fe4000bf25070 */
[----:B------:R-:W-:Y:S02]  /*9550*/  ISETP.NE.AND.EX P2, PT, RZ, UR5, PT, P2 ;  /* 0x00000005ff007c0c */ /* 0x000fe4000bf45320 */
[----:B------:R-:W-:-:S13]  /*9560*/  ISETP.NE.AND.EX P0, PT, RZ, UR7, PT, P1 ;  /* 0x00000007ff007c0c */ /* 0x000fda000bf05310 */
[----:B------:R-:W-:Y:S05]  /*9570*/  @P2 BRA P0, `(.L_x_155) ;  /* 0x00000000003c2947 */ /* 0x000fea0000000000 */
[----:B------:R-:W-:-:S13]  /*9580*/  ISETP.NE.AND.EX P1, PT, RZ, UR7, PT, P1 ;  /* 0x00000007ff007c0c */ /* 0x000fda000bf25310 */
[----:B------:R-:W-:Y:S05]  /*9590*/  @P1 BRA `(.L_x_156) ;  /* 0x00000000000c1947 */ /* 0x000fea0003800000 */
[----:B------:R-:W-:-:S13]  /*95a0*/  FSETP.NEU.AND P0, PT, R27, RZ, PT ;  /* 0x000000ff1b00720b */ /* 0x000fda0003f0d000 */
[----:B------:R-:W-:Y:S05]  /*95b0*/  @!P0 EXIT ;  /* 0x000000000000894d */ /* 0x000fea0003800000 */
[----:B------:R-:W-:Y:S05]  /*95c0*/  BRA `(.L_x_155) ;  /* 0x0000000000287947 */ /* 0x000fea0003800000 */
.L_x_156:
[----:B------:R-:W-:Y:S01]  /*95d0*/  ISETP.NE.AND P0, PT, R55, RZ, PT ;  /* 0x000000ff3700720c */ /* 0x000fe20003f05270 */
[----:B------:R-:W-:-:S12]  /*95e0*/  BSSY.RECONVERGENT B0, `(.L_x_155) ;  /* 0x0000008000007945 */ /* 0x000fd80003800200 */
[----:B------:R-:W-:Y:S05]  /*95f0*/  @P0 BRA `(.L_x_157) ;  /* 0x0000000000100947 */ /* 0x000fea0003800000 */
[----:B------:R-:W-:-:S04]  /*9600*/  ISETP.NE.U32.AND P0, PT, RZ, UR4, PT ;  /* 0x00000004ff007c0c */ /* 0x000fc8000bf05070 */
[----:B------:R-:W-:-:S13]  /*9610*/  ISETP.NE.AND.EX P0, PT, RZ, UR5, PT, P0 ;  /* 0x00000005ff007c0c */ /* 0x000fda000bf05300 */
[----:B------:R-:W-:Y:S05]  /*9620*/  @!P0 EXIT ;  /* 0x000000000000894d */ /* 0x000fea0003800000 */
[----:B------:R-:W-:Y:S05]  /*9630*/  BRA `(.L_x_158) ;  /* 0x0000000000087947 */ /* 0x000fea0003800000 */
.L_x_157:
[----:B------:R-:W-:-:S13]  /*9640*/  FSETP.NEU.AND P0, PT, R27, RZ, PT ;  /* 0x000000ff1b00720b */ /* 0x000fda0003f0d000 */
[----:B------:R-:W-:Y:S05]  /*9650*/  @!P0 EXIT ;  /* 0x000000000000894d */ /* 0x000fea0003800000 */
.L_x_158:
[----:B------:R-:W-:Y:S05]  /*9660*/  BSYNC.RECONVERGENT B0 ;  /* 0x0000000000007941 */ /* 0x000fea0003800200 */
.L_x_155:
[----:B------:R-:W-:Y:S01]  /*9670*/  ULEA UR6, UR46, UR43, 0x3 ;  /* 0x0000002b2e067291 */ /* 0x000fe2000f8e18ff */
[----:B------:R-:W-:-:S04]  /*9680*/  DEPBAR.LE SB0, 0x0 ;  /* 0x000080000000791a */ /* 0x000fc80000000000 */
[----:B------:R-:W-:-:S04]  /*9690*/  UIADD3 UR6, UPT, UPT, UR6, 0xf0, URZ ;  /* 0x000000f006067890 */ /* 0x000fc8000fffe0ff */
[----:B------:R-:W-:-:S09]  /*96a0*/  UPRMT UR6, UR47, 0x654, UR6 ;  /* 0x000006542f067896 */ /* 0x000fd20008000006 */
[----:B------:R-:W-:Y:S01]  /*96b0*/  SYNCS.ARRIVE.TRANS64.RED.A1T0 RZ, [UR6], RZ ;  /* 0x000000ffffff79a7 */ /* 0x000fe20008100406 */
[----:B------:R-:W-:Y:S05]  /*96c0*/  EXIT ;  /* 0x000000000000794d */ /* 0x000fea0003800000 */
.L_x_25:
[----:B--2---:R2:W3:Y:S02]  /*96d0*/  SYNCS.PHASECHK.TRANS64.TRYWAIT P0, [R0+URZ+0x190], R2 ;  /* 0x00019002000075a7 */ /* 0x0044e400080011ff */
[----:B---3--:R-:W-:Y:S05]  /*96e0*/  @!P0 NANOSLEEP.SYNCS 0x989680 ;  /* 0x009896800000895d */ /* 0x008fea0003900000 */
[----:B------:R-:W3:Y:S02]  /*96f0*/  @!P0 SYNCS.PHASECHK.TRANS64 P0, [R0+URZ+0x190], R2 ;  /* 0x00019002000085a7 */ /* 0x000ee400080010ff */
[----:B---3--:R-:W-:Y:S05]  /*9700*/  @!P0 BRA `(.L_x_25) ;  /* 0xfffffffc00f08947 */ /* 0x008fea000383ffff */
[----:B------:R-:W-:Y:S05]  /*9710*/  BRA `(.L_x_159) ;  /* 0xffffff8400b87947 */ /* 0x000fea000383ffff */
.L_x_28:
[----:B-1----:R-:W-:-:S07]  /*9720*/  MOV R0, UR33 ;  /* 0x0000002100007c02 */ /* 0x002fce0008000f00 */
.L_x_160:
[----:B-1----:R1:W2:Y:S02]  /*9730*/  SYNCS.PHASECHK.TRANS64.TRYWAIT P0, [R0+URZ+0x68], R3 ;  /* 0x00006803000075a7 */ /* 0x0022a400080011ff */
[----:B--2---:R-:W-:Y:S05]  /*9740*/  @!P0 NANOSLEEP.SYNCS 0x989680 ;  /* 0x009896800000895d */ /* 0x004fea0003900000 */
[----:B------:R-:W2:Y:S02]  /*9750*/  @!P0 SYNCS.PHASECHK.TRANS64 P0, [R0+URZ+0x68], R3 ;  /* 0x00006803000085a7 */ /* 0x000ea400080010ff */
[----:B--2---:R-:W-:Y:S05]  /*9760*/  @!P0 BRA `(.L_x_160) ;  /* 0xfffffffc00f08947 */ /* 0x004fea000383ffff */
[----:B------:R-:W-:Y:S05]  /*9770*/  BRA `(.L_x_27) ;  /* 0xffffff8800147947 */ /* 0x000fea000383ffff */
.L_x_35:
[----:B-1----:R-:W-:-:S07]  /*9780*/  MOV R0, UR17 ;  /* 0x0000001100007c02 */ /* 0x002fce0008000f00 */
.L_x_161:
[----:B-1----:R1:W2:Y:S02]  /*9790*/  SYNCS.PHASECHK.TRANS64.TRYWAIT P0, [R0+URZ+0x68], R3 ;  /* 0x00006803000075a7 */ /* 0x0022a400080011ff */
[----:B--2---:R-:W-:Y:S05]  /*97a0*/  @!P0 NANOSLEEP.SYNCS 0x989680 ;  /* 0x009896800000895d */ /* 0x004fea0003900000 */
[----:B------:R-:W2:Y:S02]  /*97b0*/  @!P0 SYNCS.PHASECHK.TRANS64 P0, [R0+URZ+0x68], R3 ;  /* 0x00006803000085a7 */ /* 0x000ea400080010ff */
[----:B--2---:R-:W-:Y:S05]  /*97c0*/  @!P0 BRA `(.L_x_161) ;  /* 0xfffffffc00f08947 */ /* 0x004fea000383ffff */
[----:B------:R-:W-:Y:S05]  /*97d0*/  BRA `(.L_x_34) ;  /* 0xffffff8800e47947 */ /* 0x000fea000383ffff */
.L_x_40:
[----:B-1----:R1:W2:Y:S02]  /*97e0*/  SYNCS.PHASECHK.TRANS64.TRYWAIT P0, [R3+URZ+0x120], R0 ;  /* 0x00012000030075a7 */ /* 0x0022a400080011ff */
[----:B--2---:R-:W-:Y:S05]  /*97f0*/  @!P0 NANOSLEEP.SYNCS 0x989680 ;  /* 0x009896800000895d */ /* 0x004fea0003900000 */
[----:B------:R-:W2:Y:S02]  /*9800*/  @!P0 SYNCS.PHASECHK.TRANS64 P0, [R3+URZ+0x120], R0 ;  /* 0x00012000030085a7 */ /* 0x000ea400080010ff */
[----:B--2---:R-:W-:Y:S05]  /*9810*/  @!P0 BRA `(.L_x_40) ;  /* 0xfffffffc00f08947 */ /* 0x004fea000383ffff */
[----:B------:R-:W-:Y:S05]  /*9820*/  BRA `(.L_x_162) ;  /* 0xffffff8c009c7947 */ /* 0x000fea000383ffff */
.L_x_44:
[----:B------:R-:W-:-:S07]  /*9830*/  MOV R0, UR4 ;  /* 0x0000000400007c02 */ /* 0x000fce0008000f00 */
.L_x_163:
[----:B-1----:R1:W2:Y:S02]  /*9840*/  SYNCS.PHASECHK.TRANS64.TRYWAIT P0, [R0+URZ], R2 ;  /* 0x00000002000075a7 */ /* 0x0022a400080011ff */
[----:B--2---:R-:W-:Y:S05]  /*9850*/  @!P0 NANOSLEEP.SYNCS 0x989680 ;  /* 0x009896800000895d */ /* 0x004fea0003900000 */
[----:B------:R-:W2:Y:S02]  /*9860*/  @!P0 SYNCS.PHASECHK.TRANS64 P0, [R0+URZ], R2 ;  /* 0x00000002000085a7 */ /* 0x000ea400080010ff */
[----:B--2---:R-:W-:Y:S05]  /*9870*/  @!P0 BRA `(.L_x_163) ;  /* 0xfffffffc00f08947 */ /* 0x004fea000383ffff */
[----:B------:R-:W-:Y:S05]  /*9880*/  BRA `(.L_x_164) ;  /* 0xffffff9400447947 */ /* 0x000fea000383ffff */
.L_x_45:
[----:B------:R-:W-:-:S07]  /*9890*/  MOV R0, UR5 ;  /* 0x0000000500007c02 */ /* 0x000fce0008000f00 */
.L_x_165:
[----:B-1----:R1:W2:Y:S02]  /*98a0*/  SYNCS.PHASECHK.TRANS64.TRYWAIT P0, [R0+URZ], R3 ;  /* 0x00000003000075a7 */ /* 0x0022a400080011ff */
[----:B--2---:R-:W-:Y:S05]  /*98b0*/  @!P0 NANOSLEEP.SYNCS 0x989680 ;  /* 0x009896800000895d */ /* 0x004fea0003900000 */
[----:B------:R-:W2:Y:S02]  /*98c0*/  @!P0 SYNCS.PHASECHK.TRANS64 P0, [R0+URZ], R3 ;  /* 0x00000003000085a7 */ /* 0x000ea400080010ff */
[----:B--2---:R-:W-:Y:S05]  /*98d0*/  @!P0 BRA `(.L_x_165) ;  /* 0xfffffffc00f08947 */ /* 0x004fea000383ffff */
[----:B------:R-:W-:Y:S05]  /*98e0*/  BRA `(.L_x_166) ;  /* 0xffffff9400507947 */ /* 0x000fea000383ffff */
.L_x_46:
[----:B------:R-:W-:-:S07]  /*98f0*/  MOV R0, UR5 ;  /* 0x0000000500007c02 */ /* 0x000fce0008000f00 */
.L_x_167:
[----:B-1----:R1:W2:Y:S02]  /*9900*/  SYNCS.PHASECHK.TRANS64.TRYWAIT P0, [R0+URZ], R3 ;  /* 0x00000003000075a7 */ /* 0x0022a400080011ff */
[----:B--2---:R-:W-:Y:S05]  /*9910*/  @!P0 NANOSLEEP.SYNCS 0x989680 ;  /* 0x009896800000895d */ /* 0x004fea0003900000 */
[----:B------:R-:W2:Y:S02]  /*9920*/  @!P0 SYNCS.PHASECHK.TRANS64 P0, [R0+URZ], R3 ;  /* 0x00000003000085a7 */ /* 0x000ea400080010ff */
[----:B--2---:R-:W-:Y:S05]  /*9930*/  @!P0 BRA `(.L_x_167) ;  /* 0xfffffffc00f08947 */ /* 0x004fea000383ffff */
[----:B------:R-:W-:Y:S05]  /*9940*/  BRA `(.L_x_168) ;  /* 0xffffff94005c7947 */ /* 0x000fea000383ffff */
.L_x_47:
[----:B------:R-:W-:-:S07]  /*9950*/  MOV R0, UR5 ;  /* 0x0000000500007c02 */ /* 0x000fce0008000f00 */
.L_x_169:
[----:B-1----:R1:W2:Y:S02]  /*9960*/  SYNCS.PHASECHK.TRANS64.TRYWAIT P0, [R0+URZ], R3 ;  /* 0x00000003000075a7 */ /* 0x0022a400080011ff */
[----:B--2---:R-:W-:Y:S05]  /*9970*/  @!P0 NANOSLEEP.SYNCS 0x989680 ;  /* 0x009896800000895d */ /* 0x004fea0003900000 */
[----:B------:R-:W2:Y:S02]  /*9980*/  @!P0 SYNCS.PHASECHK.TRANS64 P0, [R0+URZ], R3 ;  /* 0x00000003000085a7 */ /* 0x000ea400080010ff */
[----:B--2---:R-:W-:Y:S05]  /*9990*/  @!P0 BRA `(.L_x_169) ;  /* 0xfffffffc00f08947 */ /* 0x004fea000383ffff */
[----:B------:R-:W-:Y:S05]  /*99a0*/  BRA `(.L_x_170) ;  /* 0xffffff9400687947 */ /* 0x000fea000383ffff */
.L_x_48:
[----:B------:R-:W-:-:S07]  /*99b0*/  MOV R0, UR5 ;  /* 0x0000000500007c02 */ /* 0x000fce0008000f00 */
.L_x_171:
[----:B-1----:R1:W2:Y:S02]  /*99c0*/  SYNCS.PHASECHK.TRANS64.TRYWAIT P0, [R0+URZ], R3 ;  /* 0x00000003000075a7 */ /* 0x0022a400080011ff */
[----:B--2---:R-:W-:Y:S05]  /*99d0*/  @!P0 NANOSLEEP.SYNCS 0x989680 ;  /* 0x009896800000895d */ /* 0x004fea0003900000 */
[----:B------:R-:W2:Y:S02]  /*99e0*/  @!P0 SYNCS.PHASECHK.TRANS64 P0, [R0+URZ], R3 ;  /* 0x00000003000085a7 */ /* 0x000ea400080010ff */
[----:B--2---:R-:W-:Y:S05]  /*99f0*/  @!P0 BRA `(.L_x_171) ;  /* 0xfffffffc00f08947 */ /* 0x004fea000383ffff */
[----:B------:R-:W-:Y:S05]  /*9a00*/  BRA `(.L_x_172) ;  /* 0xffffff9400747947 */ /* 0x000fea000383ffff */
.L_x_49:
[----:B------:R-:W-:-:S07]  /*9a10*/  MOV R0, UR5 ;  /* 0x0000000500007c02 */ /* 0x000fce0008000f00 */
.L_x_173:
[----:B-1----:R1:W2:Y:S02]  /*9a20*/  SYNCS.PHASECHK.TRANS64.TRYWAIT P0, [R0+URZ], R3 ;  /* 0x00000003000075a7 */ /* 0x0022a400080011ff */
[----:B--2---:R-:W-:Y:S05]  /*9a30*/  @!P0 NANOSLEEP.SYNCS 0x989680 ;  /* 0x009896800000895d */ /* 0x004fea0003900000 */
[----:B------:R-:W2:Y:S02]  /*9a40*/  @!P0 SYNCS.PHASECHK.TRANS64 P0, [R0+URZ], R3 ;  /* 0x00000003000085a7 */ /* 0x000ea400080010ff */
[----:B--2---:R-:W-:Y:S05]  /*9a50*/  @!P0 BRA `(.L_x_173) ;  /* 0xfffffffc00f08947 */ /* 0x004fea000383ffff */
[----:B------:R-:W-:Y:S05]  /*9a60*/  BRA `(.L_x_174) ;  /* 0xffffff9400807947 */ /* 0x000fea000383ffff */
.L_x_50:
[----:B------:R-:W-:-:S07]  /*9a70*/  MOV R0, UR5 ;  /* 0x0000000500007c02 */ /* 0x000fce0008000f00 */
.L_x_175:
[----:B-1----:R1:W2:Y:S02]  /*9a80*/  SYNCS.PHASECHK.TRANS64.TRYWAIT P0, [R0+URZ], R3 ;  /* 0x00000003000075a7 */ /* 0x0022a400080011ff */
[----:B--2---:R-:W-:Y:S05]  /*9a90*/  @!P0 NANOSLEEP.SYNCS 0x989680 ;  /* 0x009896800000895d */ /* 0x004fea0003900000 */
[----:B------:R-:W2:Y:S02]  /*9aa0*/  @!P0 SYNCS.PHASECHK.TRANS64 P0, [R0+URZ], R3 ;  /* 0x00000003000085a7 */ /* 0x000ea400080010ff */
[----:B--2---:R-:W-:Y:S05]  /*9ab0*/  @!P0 BRA `(.L_x_175) ;  /* 0xfffffffc00f08947 */ /* 0x004fea000383ffff */
[----:B------:R-:W-:Y:S05]  /*9ac0*/  BRA `(.L_x_176) ;  /* 0xffffff94008c7947 */ /* 0x000fea000383ffff */
.L_x_51:
[----:B------:R-:W-:-:S07]  /*9ad0*/  MOV R0, UR5 ;  /* 0x0000000500007c02 */ /* 0x000fce0008000f00 */
.L_x_177:
[----:B-1----:R1:W2:Y:S02]  /*9ae0*/  SYNCS.PHASECHK.TRANS64.TRYWAIT P0, [R0+URZ], R3 ;  /* 0x00000003000075a7 */ /* 0x0022a400080011ff */
[----:B--2---:R-:W-:Y:S05]  /*9af0*/  @!P0 NANOSLEEP.SYNCS 0x989680 ;  /* 0x009896800000895d */ /* 0x004fea0003900000 */
[----:B------:R-:W2:Y:S02]  /*9b00*/  @!P0 SYNCS.PHASECHK.TRANS64 P0, [R0+URZ], R3 ;  /* 0x00000003000085a7 */ /* 0x000ea400080010ff */
[----:B--2---:R-:W-:Y:S05]  /*9b10*/  @!P0 BRA `(.L_x_177) ;  /* 0xfffffffc00f08947 */ /* 0x004fea000383ffff */
[----:B------:R-:W-:Y:S05]  /*9b20*/  BRA `(.L_x_178) ;  /* 0xffffff9400987947 */ /* 0x000fea000383ffff */
.L_x_52:
[----:B------:R-:W-:-:S07]  /*9b30*/  MOV R0, UR5 ;  /* 0x0000000500007c02 */ /* 0x000fce0008000f00 */
.L_x_179:
[----:B-1----:R1:W2:Y:S02]  /*9b40*/  SYNCS.PHASECHK.TRANS64.TRYWAIT P0, [R0+URZ], R3 ;  /* 0x00000003000075a7 */ /* 0x0022a400080011ff */
[----:B--2---:R-:W-:Y:S05]  /*9b50*/  @!P0 NANOSLEEP.SYNCS 0x989680 ;  /* 0x009896800000895d */ /* 0x004fea0003900000 */
[----:B------:R-:W2:Y:S02]  /*9b60*/  @!P0 SYNCS.PHASECHK.TRANS64 P0, [R0+URZ], R3 ;  /* 0x00000003000085a7 */ /* 0x000ea400080010ff */
[----:B--2---:R-:W-:Y:S05]  /*9b70*/  @!P0 BRA `(.L_x_179) ;  /* 0xfffffffc00f08947 */ /* 0x004fea000383ffff */
[----:B------:R-:W-:Y:S05]  /*9b80*/  BRA `(.L_x_180) ;  /* 0xffffff9400a47947 */ /* 0x000fea000383ffff */
.L_x_53:
[----:B------:R-:W-:-:S07]  /*9b90*/  MOV R0, UR5 ;  /* 0x0000000500007c02 */ /* 0x000fce0008000f00 */
.L_x_181:
[----:B-1----:R1:W2:Y:S02]  /*9ba0*/  SYNCS.PHASECHK.TRANS64.TRYWAIT P0, [R0+URZ], R3 ;  /* 0x00000003000075a7 */ /* 0x0022a400080011ff */
[----:B--2---:R-:W-:Y:S05]  /*9bb0*/  @!P0 NANOSLEEP.SYNCS 0x989680 ;  /* 0x009896800000895d */ /* 0x004fea0003900000 */
[----:B------:R-:W2:Y:S02]  /*9bc0*/  @!P0 SYNCS.PHASECHK.TRANS64 P0, [R0+URZ], R3 ;  /* 0x00000003000085a7 */ /* 0x000ea400080010ff */
[----:B--2---:R-:W-:Y:S05]  /*9bd0*/  @!P0 BRA `(.L_x_181) ;  /* 0xfffffffc00f08947 */ /* 0x004fea000383ffff */
[----:B------:R-:W-:Y:S05]  /*9be0*/  BRA `(.L_x_182) ;  /* 0xffffff9400b07947 */ /* 0x000fea000383ffff */
.L_x_54:
[----:B------:R-:W-:-:S07]  /*9bf0*/  MOV R0, UR5 ;  /* 0x0000000500007c02 */ /* 0x000fce0008000f00 */
.L_x_183:
[----:B-1----:R1:W2:Y:S02]  /*9c00*/  SYNCS.PHASECHK.TRANS64.TRYWAIT P0, [R0+URZ], R3 ;  /* 0x00000003000075a7 */ /* 0x0022a400080011ff */
[----:B--2---:R-:W-:Y:S05]  /*9c10*/  @!P0 NANOSLEEP.SYNCS 0x989680 ;  /* 0x009896800000895d */ /* 0x004fea0003900000 */
[----:B------:R-:W2:Y:S02]  /*9c20*/  @!P0 SYNCS.PHASECHK.TRANS64 P0, [R0+URZ], R3 ;  /* 0x00000003000085a7 */ /* 0x000ea400080010ff */
[----:B--2---:R-:W-:Y:S05]  /*9c30*/  @!P0 BRA `(.L_x_183) ;  /* 0xfffffffc00f08947 */ /* 0x004fea000383ffff */
[----:B------:R-:W-:Y:S05]  /*9c40*/  BRA `(.L_x_184) ;  /* 0xffffff9400bc7947 */ /* 0x000fea000383ffff */
.L_x_55:
[----:B------:R-:W-:-:S07]  /*9c50*/  MOV R0, UR5 ;  /* 0x0000000500007c02 */ /* 0x000fce0008000f00 */
.L_x_185:
[----:B-1----:R1:W2:Y:S02]  /*9c60*/  SYNCS.PHASECHK.TRANS64.TRYWAIT P0, [R0+URZ], R3 ;  /* 0x00000003000075a7 */ /* 0x0022a400080011ff */
[----:B--2---:R-:W-:Y:S05]  /*9c70*/  @!P0 NANOSLEEP.SYNCS 0x989680 ;  /* 0x009896800000895d */ /* 0x004fea0003900000 */
[----:B------:R-:W2:Y:S02]  /*9c80*/  @!P0 SYNCS.PHASECHK.TRANS64 P0, [R0+URZ], R3 ;  /* 0x00000003000085a7 */ /* 0x000ea400080010ff */
[----:B--2---:R-:W-:Y:S05]  /*9c90*/  @!P0 BRA `(.L_x_185) ;  /* 0xfffffffc00f08947 */ /* 0x004fea000383ffff */
[----:B------:R-:W-:Y:S05]  /*9ca0*/  BRA `(.L_x_186) ;  /* 0xffffff9400c87947 */ /* 0x000fea000383ffff */
.L_x_58:
[----:B-1----:R1:W2:Y:S02]  /*9cb0*/  SYNCS.PHASECHK.TRANS64.TRYWAIT P0, [R2+URZ+0x180], R4 ;  /* 0x00018004020075a7 */ /* 0x0022a400080011ff */
[----:B--2---:R-:W-:Y:S05]  /*9cc0*/  @!P0 NANOSLEEP.SYNCS 0x989680 ;  /* 0x009896800000895d */ /* 0x004fea0003900000 */
[----:B------:R-:W2:Y:S02]  /*9cd0*/  @!P0 SYNCS.PHASECHK.TRANS64 P0, [R2+URZ+0x180], R4 ;  /* 0x00018004020085a7 */ /* 0x000ea400080010ff */
[----:B--2---:R-:W-:Y:S05]  /*9ce0*/  @!P0 BRA `(.L_x_58) ;  /* 0xfffffffc00f08947 */ /* 0x004fea000383ffff */
[----:B------:R-:W-:Y:S05]  /*9cf0*/  BRA `(.L_x_187) ;  /* 0xffffff9800247947 */ /* 0x000fea000383ffff */
.L_x_59:
[----:B------:R-:W-:-:S07]  /*9d00*/  MOV R2, UR4 ;  /* 0x0000000400027c02 */ /* 0x000fce0008000f00 */
.L_x_188:
[----:B-1----:R1:W2:Y:S02]  /*9d10*/  SYNCS.PHASECHK.TRANS64.TRYWAIT P0, [R2+URZ+0x130], R5 ;  /* 0x00013005020075a7 */ /* 0x0022a400080011ff */
[----:B--2---:R-:W-:Y:S05]  /*9d20*/  @!P0 NANOSLEEP.SYNCS 0x989680 ;  /* 0x009896800000895d */ /* 0x004fea0003900000 */
[----:B------:R-:W2:Y:S02]  /*9d30*/  @!P0 SYNCS.PHASECHK.TRANS64 P0, [R2+URZ+0x130], R5 ;  /* 0x00013005020085a7 */ /* 0x000ea400080010ff */
[----:B--2---:R-:W-:Y:S05]  /*9d40*/  @!P0 BRA `(.L_x_188) ;  /* 0xfffffffc00f08947 */ /* 0x004fea000383ffff */
[----:B------:R-:W-:Y:S05]  /*9d50*/  BRA `(.L_x_189) ;  /* 0xffffff9800347947 */ /* 0x000fea000383ffff */
.L_x_60:
[----:B-1----:R1:W2:Y:S02]  /*9d60*/  SYNCS.PHASECHK.TRANS64.TRYWAIT P1, [R2+URZ+0x120], R4 ;  /* 0x00012004020075a7 */ /* 0x0022a400080211ff */
[----:B--2---:R-:W-:Y:S05]  /*9d70*/  @!P1 NANOSLEEP.SYNCS 0x989680 ;  /* 0x009896800000995d */ /* 0x004fea0003900000 */
[----:B------:R-:W2:Y:S02]  /*9d80*/  @!P1 SYNCS.PHASECHK.TRANS64 P1, [R2+URZ+0x120], R4 ;  /* 0x00012004020095a7 */ /* 0x000ea400080210ff */
[----:B--2---:R-:W-:Y:S05]  /*9d90*/  @!P1 BRA `(.L_x_60) ;  /* 0xfffffffc00f09947 */ /* 0x004fea000383ffff */
[----:B------:R-:W-:Y:S05]  /*9da0*/  BRA `(.L_x_190) ;  /* 0xffffff9800647947 */ /* 0x000fea000383ffff */
.L_x_63:
[----:B------:R-:W-:-:S07]  /*9db0*/  MOV R0, UR4 ;  /* 0x0000000400007c02 */ /* 0x000fce0008000f00 */
.L_x_191:
[----:B-1----:R1:W2:Y:S02]  /*9dc0*/  SYNCS.PHASECHK.TRANS64.TRYWAIT P0, [R0+URZ+0x130], R2 ;  /* 0x00013002000075a7 */ /* 0x0022a400080011ff */
[----:B--2---:R-:W-:Y:S05]  /*9dd0*/  @!P0 NANOSLEEP.SYNCS 0x989680 ;  /* 0x009896800000895d */ /* 0x004fea0003900000 */
[----:B------:R-:W2:Y:S02]  /*9de0*/  @!P0 SYNCS.PHASECHK.TRANS64 P0, [R0+URZ+0x130], R2 ;  /* 0x00013002000085a7 */ /* 0x000ea400080010ff */
[----:B--2---:R-:W-:Y:S05]  /*9df0*/  @!P0 BRA `(.L_x_191) ;  /* 0xfffffffc00f08947 */ /* 0x004fea000383ffff */
[----:B------:R-:W-:Y:S05]  /*9e00*/  BRA `(.L_x_62) ;  /* 0xffffff9800b87947 */ /* 0x000fea000383ffff */
.L_x_72:
[----:B-1----:R-:W-:-:S04]  /*9e10*/  MOV R5, UR5 ;  /* 0x0000000500057c02 */ /* 0x002fc80008000f00 */
[----:B------:R1:W2:Y:S03]  /*9e20*/  SYNCS.PHASECHK.TRANS64.TRYWAIT P0, [R5+URZ+0x8], R6 ;  /* 0x00000806050075a7 */ /* 0x0002a600080011ff */
[----:B--2---:R-:W-:Y:S05]  /*9e30*/  @!P0 NANOSLEEP.SYNCS 0x989680 ;  /* 0x009896800000895d */ /* 0x004fea0003900000 */
[----:B------:R-:W2:Y:S02]  /*9e40*/  @!P0 SYNCS.PHASECHK.TRANS64 P0, [R5+URZ+0x8], R6 ;  /* 0x00000806050085a7 */ /* 0x000ea400080010ff */
[----:B--2---:R-:W-:Y:S05]  /*9e50*/  @!P0 BRA `(.L_x_72) ;  /* 0xfffffffc00ec8947 */ /* 0x004fea000383ffff */
[----:B------:R-:W-:Y:S05]  /*9e60*/  BRA `(.L_x_71) ;  /* 0xffffff9c006c7947 */ /* 0x000fea000383ffff */
.L_x_74:
[----:B------:R-:W-:Y:S01]  /*9e70*/  BSSY B0, `(.L_x_192) ;  /* 0x0000006000007945 */ /* 0x000fe20003800000 */
[----:B------:R-:W-:-:S07]  /*9e80*/  MOV R15, 0xffffffff ;  /* 0xffffffff000f7802 */ /* 0x000fce0000000f00 */
[----:B-1---5:R-:W-:Y:S05]  /*9e90*/  WARPSYNC.COLLECTIVE R15, `(.L_x_193) ;  /* 0x000000000f0c7348 */ /* 0x022fea0003c00000 */
[----:B------:R-:W-:Y:S02]  /*9ea0*/  ELECT P6, UR79, PT ;  /* 0x00000000004f782f */ /* 0x000fe400038c0000 */
[----:B------:R-:W-:Y:S01]  /*9eb0*/  MOV R14, UR79 ;  /* 0x0000004f000e7c02 */ /* 0x000fe20008000f00 */
[----:B-1---5:R-:W-:Y:S10]  /*9ec0*/  ENDCOLLECTIVE ;  /* 0x000000000000791b */ /* 0x022ff40003800000 */
.L_x_193:
[----:B------:R-:W-:Y:S05]  /*9ed0*/  BSYNC B0 ;  /* 0x0000000000007941 */ /* 0x000fea0003800000 */
.L_x_192:
[----:B------:R-:W-:Y:S05]  /*9ee0*/  BRA `(.L_x_194) ;  /* 0xffffff9c009c7947 */ /* 0x000fea000383ffff */
.L_x_76:
[----:B-1----:R-:W-:-:S04]  /*9ef0*/  MOV R0, UR5 ;  /* 0x0000000500007c02 */ /* 0x002fc80008000f00 */
[----:B------:R1:W2:Y:S03]  /*9f00*/  SYNCS.PHASECHK.TRANS64.TRYWAIT P0, [R0+URZ+0x8], R4 ;  /* 0x00000804000075a7 */ /* 0x0002a600080011ff */
[----:B--2---:R-:W-:Y:S05]  /*9f10*/  @!P0 NANOSLEEP.SYNCS 0x989680 ;  /* 0x009896800000895d */ /* 0x004fea0003900000 */
[----:B------:R-:W2:Y:S02]  /*9f20*/  @!P0 SYNCS.PHASECHK.TRANS64 P0, [R0+URZ+0x8], R4 ;  /* 0x00000804000085a7 */ /* 0x000ea400080010ff */
[----:B--2---:R-:W-:Y:S05]  /*9f30*/  @!P0 BRA `(.L_x_76) ;  /* 0xfffffffc00ec8947 */ /* 0x004fea000383ffff */
[----:B------:R-:W-:Y:S05]  /*9f40*/  BRA `(.L_x_75) ;  /* 0xffffff9c00a07947 */ /* 0x000fea000383ffff */
.L_x_77:
[----:B-1----:R1:W2:Y:S02]  /*9f50*/  SYNCS.PHASECHK.TRANS64.TRYWAIT P0, [R0+URZ+0x120], R4 ;  /* 0x00012004000075a7 */ /* 0x0022a400080011ff */
[----:B--2---:R-:W-:Y:S05]  /*9f60*/  @!P0 NANOSLEEP.SYNCS 0x989680 ;  /* 0x009896800000895d */ /* 0x004fea0003900000 */
[----:B------:R-:W2:Y:S02]  /*9f70*/  @!P0 SYNCS.PHASECHK.TRANS64 P0, [R0+URZ+0x120], R4 ;  /* 0x00012004000085a7 */ /* 0x000ea400080010ff */
[----:B--2---:R-:W-:Y:S05]  /*9f80*/  @!P0 BRA `(.L_x_77) ;  /* 0xfffffffc00f08947 */ /* 0x004fea000383ffff */
[----:B------:R-:W-:Y:S05]  /*9f90*/  BRA `(.L_x_195) ;  /* 0xffffffa000887947 */ /* 0x000fea000383ffff */
.L_x_79:
[----:B------:R-:W-:-:S07]  /*9fa0*/  MOV R0, UR31 ;  /* 0x0000001f00007c02 */ /* 0x000fce0008000f00 */
.L_x_196:
[----:B-1----:R1:W2:Y:S02]  /*9fb0*/  SYNCS.PHASECHK.TRANS64.TRYWAIT P0, [R0+URZ+0x160], R4 ;  /* 0x00016004000075a7 */ /* 0x0022a400080011ff */
[----:B--2---:R-:W-:Y:S05]  /*9fc0*/  @!P0 NANOSLEEP.SYNCS 0x989680 ;  /* 0x009896800000895d */ /* 0x004fea0003900000 */
[----:B------:R-:W2:Y:S02]  /*9fd0*/  @!P0 SYNCS.PHASECHK.TRANS64 P0, [R0+URZ+0x160], R4 ;  /* 0x00016004000085a7 */ /* 0x000ea400080010ff */
[----:B--2---:R-:W-:Y:S05]  /*9fe0*/  @!P0 BRA `(.L_x_196) ;  /* 0xfffffffc00f08947 */ /* 0x004fea000383ffff */
[----:B------:R-:W-:Y:S05]  /*9ff0*/  BRA `(.L_x_197) ;  /* 0xffffffa000d47947 */ /* 0x000fea000383ffff */
.L_x_82:
[----:B------:R-:W-:Y:S07]  /*a000*/  MOV R0, UR5 ;  /* 0x0000000500007c02 */ /* 0x000fee0008000f00 */
.L_x_198:
[----:B-1----:R1:W2:Y:S02]  /*a010*/  SYNCS.PHASECHK.TRANS64.TRYWAIT P0, [R0+URZ], R4 ;  /* 0x00000004000075a7 */ /* 0x0022a400080011ff */
[----:B--2---:R-:W-:Y:S05]  /*a020*/  @!P0 NANOSLEEP.SYNCS 0x989680 ;  /* 0x009896800000895d */ /* 0x004fea0003900000 */
[----:B------:R-:W2:Y:S02]  /*a030*/  @!P0 SYNCS.PHASECHK.TRANS64 P0, [R0+URZ], R4 ;  /* 0x00000004000085a7 */ /* 0x000ea400080010ff */
[----:B--2---:R-:W-:Y:S05]  /*a040*/  @!P0 BRA `(.L_x_198) ;  /* 0xfffffffc00f08947 */ /* 0x004fea000383ffff */
[----:B------:R-:W-:Y:S05]  /*a050*/  BRA `(.L_x_81) ;  /* 0xffffffa000e87947 */ /* 0x000fea000383ffff */
.L_x_86:
[----:B-1----:R-:W-:-:S07]  /*a060*/  MOV R0, UR4 ;  /* 0x0000000400007c02 */ /* 0x002fce0008000f00 */
.L_x_199:
[----:B-1----:R1:W2:Y:S02]  /*a070*/  SYNCS.PHASECHK.TRANS64.TRYWAIT P0, [R0+URZ], R2 ;  /* 0x00000002000075a7 */ /* 0x0022a400080011ff */
[----:B--2---:R-:W-:Y:S05]  /*a080*/  @!P0 NANOSLEEP.SYNCS 0x989680 ;  /* 0x009896800000895d */ /* 0x004fea0003900000 */
[----:B------:R-:W2:Y:S02]  /*a090*/  @!P0 SYNCS.PHASECHK.TRANS64 P0, [R0+URZ], R2 ;  /* 0x00000002000085a7 */ /* 0x000ea400080010ff */
[----:B--2---:R-:W-:Y:S05]  /*a0a0*/  @!P0 BRA `(.L_x_199) ;  /* 0xfffffffc00f08947 */ /* 0x004fea000383ffff */
[----:B------:R-:W-:Y:S05]  /*a0b0*/  BRA `(.L_x_200) ;  /* 0xffffffa400dc7947 */ /* 0x000fea000383ffff */
.L_x_87:
[----:B------:R-:W-:-:S07]  /*a0c0*/  MOV R0, UR5 ;  /* 0x0000000500007c02 */ /* 0x000fce0008000f00 */
.L_x_201:
[----:B-1----:R1:W2:Y:S02]  /*a0d0*/  SYNCS.PHASECHK.TRANS64.TRYWAIT P0, [R0+URZ], R3 ;  /* 0x00000003000075a7 */ /* 0x0022a400080011ff */
[----:B--2---:R-:W-:Y:S05]  /*a0e0*/  @!P0 NANOSLEEP.SYNCS 0x989680 ;  /* 0x009896800000895d */ /* 0x004fea0003900000 */
[----:B------:R-:W2:Y:S02]  /*a0f0*/  @!P0 SYNCS.PHASECHK.TRANS64 P0, [R0+URZ], R3 ;  /* 0x00000003000085a7 */ /* 0x000ea400080010ff */
[----:B--2---:R-:W-:Y:S05]  /*a100*/  @!P0 BRA `(.L_x_201) ;  /* 0xfffffffc00f08947 */ /* 0x004fea000383ffff */
[----:B------:R-:W-:Y:S05]  /*a110*/  BRA `(.L_x_202) ;  /* 0xffffffa400e87947 */ /* 0x000fea000383ffff */
.L_x_88:
[----:B------:R-:W-:-:S07]  /*a120*/  MOV R0, UR5 ;  /* 0x0000000500007c02 */ /* 0x000fce0008000f00 */
.L_x_203:
[----:B-1----:R1:W2:Y:S02]  /*a130*/  SYNCS.PHASECHK.TRANS64.TRYWAIT P0, [R0+URZ], R3 ;  /* 0x00000003000075a7 */ /* 0x0022a400080011ff */
[----:B--2---:R-:W-:Y:S05]  /*a140*/  @!P0 NANOSLEEP.SYNCS 0x989680 ;  /* 0x009896800000895d */ /* 0x004fea0003900000 */
[----:B------:R-:W2:Y:S02]  /*a150*/  @!P0 SYNCS.PHASECHK.TRANS64 P0, [R0+URZ], R3 ;  /* 0x00000003000085a7 */ /* 0x000ea400080010ff */
[----:B--2---:R-:W-:Y:S05]  /*a160*/  @!P0 BRA `(.L_x_203) ;  /* 0xfffffffc00f08947 */ /* 0x004fea000383ffff */
[----:B------:R-:W-:Y:S05]  /*a170*/  BRA `(.L_x_204) ;  /* 0xffffffa400f47947 */ /* 0x000fea000383ffff */
.L_x_91:
[----:B------:R-:W-:-:S07]  /*a180*/  MOV R0, UR26 ;  /* 0x0000001a00007c02 */ /* 0x000fce0008000f00 */
.L_x_205:
[----:B-1----:R1:W2:Y:S02]  /*a190*/  SYNCS.PHASECHK.TRANS64.TRYWAIT P1, [R0+URZ+0x1a0], R2 ;  /* 0x0001a002000075a7 */ /* 0x0022a400080211ff */
[----:B--2---:R-:W-:Y:S05]  /*a1a0*/  @!P1 NANOSLEEP.SYNCS 0x989680 ;  /* 0x009896800000995d */ /* 0x004fea0003900000 */
[----:B------:R-:W2:Y:S02]  /*a1b0*/  @!P1 SYNCS.PHASECHK.TRANS64 P1, [R0+URZ+0x1a0], R2 ;  /* 0x0001a002000095a7 */ /* 0x000ea400080210ff */
[----:B--2---:R-:W-:Y:S05]  /*a1c0*/  @!P1 BRA `(.L_x_205) ;  /* 0xfffffffc00f09947 */ /* 0x004fea000383ffff */
[----:B------:R-:W-:Y:S05]  /*a1d0*/  BRA `(.L_x_206) ;  /* 0xffffffa800407947 */ /* 0x000fea000383ffff */
.L_x_96:
[----:B--2---:R2:W3:Y:S02]  /*a1e0*/  SYNCS.PHASECHK.TRANS64.TRYWAIT P0, [R12+URZ+0x120], R0 ;  /* 0x000120000c0075a7 */ /* 0x0044e400080011ff */
[----:B---3--:R-:W-:Y:S05]  /*a1f0*/  @!P0 NANOSLEEP.SYNCS 0x989680 ;  /* 0x009896800000895d */ /* 0x008fea0003900000 */
[----:B------:R-:W3:Y:S02]  /*a200*/  @!P0 SYNCS.PHASECHK.TRANS64 P0, [R12+URZ+0x120], R0 ;  /* 0x000120000c0085a7 */ /* 0x000ee400080010ff */
[----:B---3--:R-:W-:Y:S05]  /*a210*/  @!P0 BRA `(.L_x_96) ;  /* 0xfffffffc00f08947 */ /* 0x008fea000383ffff */
[----:B------:R-:W-:Y:S05]  /*a220*/  BRA `(.L_x_207) ;  /* 0xffffffac00687947 */ /* 0x000fea000383ffff */
.L_x_99:
[----:B-1----:R-:W-:Y:S07]  /*a230*/  MOV R0, UR21 ;  /* 0x0000001500007c02 */ /* 0x002fee0008000f00 */
.L_x_208:
[----:B-1----:R1:W2:Y:S02]  /*a240*/  SYNCS.PHASECHK.TRANS64.TRYWAIT P2, [R0+URZ+0x118], R6 ;  /* 0x00011806000075a7 */ /* 0x0022a400080411ff */
[----:B--2---:R-:W-:Y:S05]  /*a250*/  @!P2 NANOSLEEP.SYNCS 0x989680 ;  /* 0x009896800000a95d */ /* 0x004fea0003900000 */
[----:B------:R-:W2:Y:S02]  /*a260*/  @!P2 SYNCS.PHASECHK.TRANS64 P2, [R0+URZ+0x118], R6 ;  /* 0x000118060000a5a7 */ /* 0x000ea400080410ff */
[----:B--2---:R-:W-:Y:S05]  /*a270*/  @!P2 BRA `(.L_x_208) ;  /* 0xfffffffc00f0a947 */ /* 0x004fea000383ffff */
[----:B------:R-:W-:Y:S05]  /*a280*/  BRA `(.L_x_98) ;  /* 0xffffffb000d07947 */ /* 0x000fea000383ffff */
.L_x_102:
[----:B------:R-:W-:Y:S07]  /*a290*/  MOV R0, UR21 ;  /* 0x0000001500007c02 */ /* 0x000fee0008000f00 */
.L_x_209:
[----:B-1----:R1:W2:Y:S02]  /*a2a0*/  SYNCS.PHASECHK.TRANS64.TRYWAIT P0, [R0+URZ+0xf0], R9 ;  /* 0x0000f009000075a7 */ /* 0x0022a400080011ff */
[----:B--2---:R-:W-:Y:S05]  /*a2b0*/  @!P0 NANOSLEEP.SYNCS 0x989680 ;  /* 0x009896800000895d */ /* 0x004fea0003900000 */
[----:B------:R-:W2:Y:S02]  /*a2c0*/  @!P0 SYNCS.PHASECHK.TRANS64 P0, [R0+URZ+0xf0], R9 ;  /* 0x0000f009000085a7 */ /* 0x000ea400080010ff */
[----:B--2---:R-:W-:Y:S05]  /*a2d0*/  @!P0 BRA `(.L_x_209) ;  /* 0xfffffffc00f08947 */ /* 0x004fea000383ffff */
[----:B------:R-:W-:Y:S05]  /*a2e0*/  BRA `(.L_x_210) ;  /* 0xffffffb4002c7947 */ /* 0x000fea000383ffff */
.L_x_103:
[----:B------:R-:W-:Y:S07]  /*a2f0*/  MOV R0, UR21 ;  /* 0x0000001500007c02 */ /* 0x000fee0008000f00 */
.L_x_211:
[----:B-1----:R1:W2:Y:S02]  /*a300*/  SYNCS.PHASECHK.TRANS64.TRYWAIT P0, [R0+URZ+0xf8], R9 ;  /* 0x0000f809000075a7 */ /* 0x0022a400080011ff */
[----:B--2---:R-:W-:Y:S05]  /*a310*/  @!P0 NANOSLEEP.SYNCS 0x989680 ;  /* 0x009896800000895d */ /* 0x004fea0003900000 */
[----:B------:R-:W2:Y:S02]  /*a320*/  @!P0 SYNCS.PHASECHK.TRANS64 P0, [R0+URZ+0xf8], R9 ;  /* 0x0000f809000085a7 */ /* 0x000ea400080010ff */
[----:B--2---:R-:W-:Y:S05]  /*a330*/  @!P0 BRA `(.L_x_211) ;  /* 0xfffffffc00f08947 */ /* 0x004fea000383ffff */
[----:B------:R-:W-:Y:S05]  /*a340*/  BRA `(.L_x_212) ;  /* 0xffffffb400887947 */ /* 0x000fea000383ffff */
.L_x_104:
[----:B------:R-:W-:Y:S07]  /*a350*/  MOV R0, UR21 ;  /* 0x0000001500007c02 */ /* 0x000fee0008000f00 */
.L_x_213:
[----:B-1----:R1:W2:Y:S02]  /*a360*/  SYNCS.PHASECHK.TRANS64.TRYWAIT P0, [R0+URZ+0x100], R9 ;  /* 0x00010009000075a7 */ /* 0x0022a400080011ff */
[----:B--2---:R-:W-:Y:S05]  /*a370*/  @!P0 NANOSLEEP.SYNCS 0x989680 ;  /* 0x009896800000895d */ /* 0x004fea0003900000 */
[----:B------:R-:W2:Y:S02]  /*a380*/  @!P0 SYNCS.PHASECHK.TRANS64 P0, [R0+URZ+0x100], R9 ;  /* 0x00010009000085a7 */ /* 0x000ea400080010ff */
[----:B--2---:R-:W-:Y:S05]  /*a390*/  @!P0 BRA `(.L_x_213) ;  /* 0xfffffffc00f08947 */ /* 0x004fea000383ffff */
[----:B------:R-:W-:Y:S05]  /*a3a0*/  BRA `(.L_x_214) ;  /* 0xffffffb400e47947 */ /* 0x000fea000383ffff */
.L_x_105:
[----:B------:R-:W-:Y:S07]  /*a3b0*/  MOV R0, UR21 ;  /* 0x0000001500007c02 */ /* 0x000fee0008000f00 */
.L_x_215:
[----:B-1----:R1:W2:Y:S02]  /*a3c0*/  SYNCS.PHASECHK.TRANS64.TRYWAIT P0, [R0+URZ+0x108], R9 ;  /* 0x00010809000075a7 */ /* 0x0022a400080011ff */
[----:B--2---:R-:W-:Y:S05]  /*a3d0*/  @!P0 NANOSLEEP.SYNCS 0x989680 ;  /* 0x009896800000895d */ /* 0x004fea0003900000 */
[----:B------:R-:W2:Y:S02]  /*a3e0*/  @!P0 SYNCS.PHASECHK.TRANS64 P0, [R0+URZ+0x108], R9 ;  /* 0x00010809000085a7 */ /* 0x000ea400080010ff */
[----:B--2---:R-:W-:Y:S05]  /*a3f0*/  @!P0 BRA `(.L_x_215) ;  /* 0xfffffffc00f08947 */ /* 0x004fea000383ffff */
[----:B------:R-:W-:Y:S05]  /*a400*/  BRA `(.L_x_216) ;  /* 0xffffffb800407947 */ /* 0x000fea000383ffff */
.L_x_107:
[----:B------:R-:W-:-:S07]  /*a410*/  MOV R0, UR21 ;  /* 0x0000001500007c02 */ /* 0x000fce0008000f00 */
.L_x_217:
[----:B-1----:R1:W3:Y:S02]  /*a420*/  SYNCS.PHASECHK.TRANS64.TRYWAIT P0, [R0+URZ+0xf0], R2 ;  /* 0x0000f002000075a7 */ /* 0x0022e400080011ff */
[----:B---3--:R-:W-:Y:S05]  /*a430*/  @!P0 NANOSLEEP.SYNCS 0x989680 ;  /* 0x009896800000895d */ /* 0x008fea0003900000 */
[----:B------:R-:W3:Y:S02]  /*a440*/  @!P0 SYNCS.PHASECHK.TRANS64 P0, [R0+URZ+0xf0], R2 ;  /* 0x0000f002000085a7 */ /* 0x000ee400080010ff */
[----:B---3--:R-:W-:Y:S05]  /*a450*/  @!P0 BRA `(.L_x_217) ;  /* 0xfffffffc00f08947 */ /* 0x008fea000383ffff */
[----:B------:R-:W-:Y:S05]  /*a460*/  BRA `(.L_x_218) ;  /* 0xffffffb800cc7947 */ /* 0x000fea000383ffff */
.L_x_108:
[----:B-1----:R-:W-:-:S07]  /*a470*/  MOV R0, UR21 ;  /* 0x0000001500007c02 */ /* 0x002fce0008000f00 */
.L_x_219:
[----:B-1----:R1:W3:Y:S02]  /*a480*/  SYNCS.PHASECHK.TRANS64.TRYWAIT P0, [R0+URZ+0xf8], R2 ;  /* 0x0000f802000075a7 */ /* 0x0022e400080011ff */
[----:B---3--:R-:W-:Y:S05]  /*a490*/  @!P0 NANOSLEEP.SYNCS 0x989680 ;  /* 0x009896800000895d */ /* 0x008fea0003900000 */
[----:B------:R-:W3:Y:S02]  /*a4a0*/  @!P0 SYNCS.PHASECHK.TRANS64 P0, [R0+URZ+0xf8], R2 ;  /* 0x0000f802000085a7 */ /* 0x000ee400080010ff */
[----:B---3--:R-:W-:Y:S05]  /*a4b0*/  @!P0 BRA `(.L_x_219) ;  /* 0xfffffffc00f08947 */ /* 0x008fea000383ffff */
[----:B------:R-:W-:Y:S05]  /*a4c0*/  BRA `(.L_x_220) ;  /* 0xffffffb800bc7947 */ /* 0x000fea000383ffff */
.L_x_109:
[----:B-1----:R-:W-:-:S07]  /*a4d0*/  MOV R0, UR21 ;  /* 0x0000001500007c02 */ /* 0x002fce0008000f00 */
.L_x_221:
[----:B-1----:R1:W3:Y:S02]  /*a4e0*/  SYNCS.PHASECHK.TRANS64.TRYWAIT P0, [R0+URZ+0x100], R2 ;  /* 0x00010002000075a7 */ /* 0x0022e400080011ff */
[----:B---3--:R-:W-:Y:S05]  /*a4f0*/  @!P0 NANOSLEEP.SYNCS 0x989680 ;  /* 0x009896800000895d */ /* 0x008fea0003900000 */
[----:B------:R-:W3:Y:S02]  /*a500*/  @!P0 SYNCS.PHASECHK.TRANS64 P0, [R0+URZ+0x100], R2 ;  /* 0x00010002000085a7 */ /* 0x000ee400080010ff */
[----:B---3--:R-:W-:Y:S05]  /*a510*/  @!P0 BRA `(.L_x_221) ;  /* 0xfffffffc00f08947 */ /* 0x008fea000383ffff */
[----:B------:R-:W-:Y:S05]  /*a520*/  BRA `(.L_x_222) ;  /* 0xffffffb800ac7947 */ /* 0x000fea000383ffff */
.L_x_111:
[----:B--2---:R2:W3:Y:S02]  /*a530*/  SYNCS.PHASECHK.TRANS64.TRYWAIT P0, [R3+URZ+0x120], R0 ;  /* 0x00012000030075a7 */ /* 0x0044e400080011ff */
[----:B---3--:R-:W-:Y:S05]  /*a540*/  @!P0 NANOSLEEP.SYNCS 0x989680 ;  /* 0x009896800000895d */ /* 0x008fea0003900000 */
[----:B------:R-:W3:Y:S02]  /*a550*/  @!P0 SYNCS.PHASECHK.TRANS64 P0, [R3+URZ+0x120], R0 ;  /* 0x00012000030085a7 */ /* 0x000ee400080010ff */
[----:B---3--:R-:W-:Y:S05]  /*a560*/  @!P0 BRA `(.L_x_111) ;  /* 0xfffffffc00f08947 */ /* 0x008fea000383ffff */
[----:B------:R-:W-:Y:S05]  /*a570*/  BRA `(.L_x_223) ;  /* 0xffffffbc00707947 */ /* 0x000fea000383ffff */
.L_x_122:
[----:B-1----:R-:W-:Y:S04]  /*a580*/  MOV R2, UR43 ;  /* 0x0000002b00027c02 */ /* 0x002fe80008000f00 */
[----:B------:R1:W2:Y:S03]  /*a590*/  SYNCS.PHASECHK.TRANS64.TRYWAIT P0, [R2+URZ+0xd0], R3 ;  /* 0x0000d003020075a7 */ /* 0x0002a600080011ff */
[----:B--2---:R-:W-:Y:S05]  /*a5a0*/  @!P0 NANOSLEEP.SYNCS 0x989680 ;  /* 0x009896800000895d */ /* 0x004fea0003900000 */
[----:B------:R-:W2:Y:S02]  /*a5b0*/  @!P0 SYNCS.PHASECHK.TRANS64 P0, [R2+URZ+0xd0], R3 ;  /* 0x0000d003020085a7 */ /* 0x000ea400080010ff */
[----:B--2---:R-:W-:Y:S05]  /*a5c0*/  @!P0 BRA `(.L_x_122) ;  /* 0xfffffffc00ec8947 */ /* 0x004fea000383ffff */
[----:B------:R-:W-:Y:S05]  /*a5d0*/  BRA `(.L_x_121) ;  /* 0xffffffc800c07947 */ /* 0x000fea000383ffff */
.L_x_124:
[----:B-1----:R1:W3:Y:S02]  /*a5e0*/  SYNCS.PHASECHK.TRANS64.TRYWAIT P1, [R54+URZ+0x140], R0 ;  /* 0x00014000360075a7 */ /* 0x0022e400080211ff */
[----:B---3--:R-:W-:Y:S05]  /*a5f0*/  @!P1 NANOSLEEP.SYNCS 0x989680 ;  /* 0x009896800000995d */ /* 0x008fea0003900000 */
[----:B------:R-:W3:Y:S02]  /*a600*/  @!P1 SYNCS.PHASECHK.TRANS64 P1, [R54+URZ+0x140], R0 ;  /* 0x00014000360095a7 */ /* 0x000ee400080210ff */
[----:B---3--:R-:W-:Y:S05]  /*a610*/  @!P1 BRA `(.L_x_124) ;  /* 0xfffffffc00f09947 */ /* 0x008fea000383ffff */
[----:B------:R-:W-:Y:S05]  /*a620*/  BRA `(.L_x_123) ;  /* 0xffffffc800e07947 */ /* 0x000fea000383ffff */
.L_x_133:
[----:B--2---:R2:W3:Y:S02]  /*a630*/  SYNCS.PHASECHK.TRANS64.TRYWAIT P0, [R2+URZ+0xd0], R0 ;  /* 0x0000d000020075a7 */ /* 0x0044e400080011ff */
[----:B---3--:R-:W-:Y:S05]  /*a640*/  @!P0 NANOSLEEP.SYNCS 0x989680 ;  /* 0x009896800000895d */ /* 0x008fea0003900000 */
[----:B------:R-:W3:Y:S02]  /*a650*/  @!P0 SYNCS.PHASECHK.TRANS64 P0, [R2+URZ+0xd0], R0 ;  /* 0x0000d000020085a7 */ /* 0x000ee400080010ff */
[----:B---3--:R-:W-:Y:S05]  /*a660*/  @!P0 BRA `(.L_x_133) ;  /* 0xfffffffc00f08947 */ /* 0x008fea000383ffff */
[----:B------:R-:W-:Y:S05]  /*a670*/  BRA `(.L_x_132) ;  /* 0xffffffd000f07947 */ /* 0x000fea000383ffff */
.L_x_141:
[----:B--2---:R2:W3:Y:S02]  /*a680*/  SYNCS.PHASECHK.TRANS64.TRYWAIT P0, [R2+URZ+0xd0], R4 ;  /* 0x0000d004020075a7 */ /* 0x0044e400080011ff */
[----:B---3--:R-:W-:Y:S05]  /*a690*/  @!P0 NANOSLEEP.SYNCS 0x989680 ;  /* 0x009896800000895d */ /* 0x008fea0003900000 */
[----:B------:R-:W3:Y:S02]  /*a6a0*/  @!P0 SYNCS.PHASECHK.TRANS64 P0, [R2+URZ+0xd0], R4 ;  /* 0x0000d004020085a7 */ /* 0x000ee400080010ff */
[----:B---3--:R-:W-:Y:S05]  /*a6b0*/  @!P0 BRA `(.L_x_141) ;  /* 0xfffffffc00f08947 */ /* 0x008fea000383ffff */
[----:B------:R-:W-:Y:S05]  /*a6c0*/  BRA `(.L_x_140) ;  /* 0xffffffdc00107947 */ /* 0x000fea000383ffff */
.L_x_149:
[----:B--2---:R2:W3:Y:S02]  /*a6d0*/  SYNCS.PHASECHK.TRANS64.TRYWAIT P0, [R3+URZ+0xd0], R0 ;  /* 0x0000d000030075a7 */ /* 0x0044e400080011ff */
[----:B---3--:R-:W-:Y:S05]  /*a6e0*/  @!P0 NANOSLEEP.SYNCS 0x989680 ;  /* 0x009896800000895d */ /* 0x008fea0003900000 */
[----:B------:R-:W3:Y:S02]  /*a6f0*/  @!P0 SYNCS.PHASECHK.TRANS64 P0, [R3+URZ+0xd0], R0 ;  /* 0x0000d000030085a7 */ /* 0x000ee400080010ff */
[----:B---3--:R-:W-:Y:S05]  /*a700*/  @!P0 BRA `(.L_x_149) ;  /* 0xfffffffc00f08947 */ /* 0x008fea000383ffff */
[----:B------:R-:W-:Y:S05]  /*a710*/  BRA `(.L_x_148) ;  /* 0xffffffe400307947 */ /* 0x000fea000383ffff */
        .weak           $__internal_0_$__cuda_sm10x_tcgen05_guardrail_trap_col_being_dealloced_not_returned_by_alloc
        .type           $__internal_0_$__cuda_sm10x_tcgen05_guardrail_trap_col_being_dealloced_not_returned_by_alloc,@function
        .size           $__internal_0_$__cuda_sm10x_tcgen05_guardrail_trap_col_being_dealloced_not_returned_by_alloc,($__internal_1_$__cuda_sm10x_tcgen05_guardrail_trap_phase_invalid_during_alloc - $__internal_0_$__cuda_sm10x_tcgen05_guardrail_trap_col_being_dealloced_not_returned_by_alloc)
$__internal_0_$__cuda_sm10x_tcgen05_guardrail_trap_col_being_dealloced_not_returned_by_alloc:
[----:B------:R-:W-:Y:S05]  /*a720*/  BPT.TRAP 0x1 ;  /* 0x000000040000795c */ /* 0x000fea0000300000 */
[----:B------:R-:W-:-:S04]  /*a730*/  HFMA2 R3, -RZ, RZ, 0, 0 ;  /* 0x00000000ff037431 */ /* 0x000fc800000001ff */
[----:B------:R-:W-:Y:S05]  /*a740*/  RET.REL.NODEC R2 `(_ZN7cutlass13device_kernelINS_4gemm6kernel13GemmUniversalIN4cute5tupleIJiiiiEEENS1_10collective13CollectiveMmaINS1_35MainloopSm100TmaUmmaWarpSpecializedILi13ELi2ELi4ENS5_IJNS4_1CILi4EEESB_NSA_ILi1EEEEEEEENS5_IJNSA_ILi128EEESF_NSA_ILi64EEEEEENS_6half_tENS5_IJlSC_lEEESI_NS5_IJSC_llEEENS4_8TiledMMAINS4_8MMA_AtomIJNS4_26SM100_MMA_F16BF16_2x1SM_SSISI_SI_fLi128ELi128ELNS4_4UMMA5MajorE0ELSP_1ELNSO_7ScaleInE0ELSQ_0EEEEEENS4_6LayoutINS5_IJSC_SC_SC_EEENS5_IJNSA_ILi0EEESV_SV_EEEEENS5_IJNS4_10UnderscoreESY_SY_EEEEENS4_28SM100_TMA_2SM_LOAD_MULTICASTENS4_14ComposedLayoutINS4_7SwizzleILi3ELi4ELi3EEENS4_18smem_ptr_flag_bitsILi16EEENST_INS5_IJNSA_ILi8EEESG_EEENS5_IJSG_SC_EEEEEEEvNS4_8identityES11_NS12_IS14_S16_NST_INS5_IJSG_S17_EEENS5_IJSC_SG_EEEEEEEvS1C_EENS_8epilogue10collective18CollectiveEpilogueINS1I_23Sm100TmaWarpSpecializedILi4ELi2ELi16ELb1ELb0EEEJNS5_IJSG_SF_SG_EEENS5_IJNST_ISG_SC_EENST_INS5_IJNSA_ILi16EEENSA_ILi2EEEEEES1E_EEEEESI_SJ_SI_SJ_NS1I_6fusion15FusionCallbacksIS1M_NS1U_17LinearCombinationISI_fSI_fLNS_15FloatRoundStyleE2EEES1N_S1T_JEEENS4_5SM1004TMEM4LOAD26SM100_TMEM_LOAD_32dp32b16xENS4_13SM90_TMA_LOADENS12_INS13_ILi1ELi4ELi3EEES16_NST_INS5_IJS17_S1P_EEENS5_IJS1P_SC_EEEEEEENS4_39AutoVectorizingCopyWithAssumedAlignmentILi128EEENS4_14SM90_TMA_STOREES29_S2B_S2B_EEEvvEEEEvNT_6ParamsE) ;  /* 0xffffff58022c7950 */ /* 0x000fea0003c3ffff */
        .weak           $__internal_1_$__cuda_sm10x_tcgen05_guardrail_trap_phase_invalid_during_alloc
        .type           $__internal_1_$__cuda_sm10x_tcgen05_guardrail_trap_phase_invalid_during_alloc,@function
        .size           $__internal_1_$__cuda_sm10x_tcgen05_guardrail_trap_phase_invalid_during_alloc,($__internal_2_$__cuda_sm10x_tcgen05_guardrail_trap_unallocated_columns_being_dealloced - $__internal_1_$__cuda_sm10x_tcgen05_guardrail_trap_phase_invalid_during_alloc)
$__internal_1_$__cuda_sm10x_tcgen05_guardrail_trap_phase_invalid_during_alloc:
[----:B------:R-:W-:Y:S05]  /*a750*/  BPT.TRAP 0x1 ;  /* 0x000000040000795c */ /* 0x000fea0000300000 */
[----:B------:R-:W-:-:S04]  /*a760*/  MOV R5, 0x0 ;  /* 0x0000000000057802 */ /* 0x000fc80000000f00 */
[----:B------:R-:W-:Y:S05]  /*a770*/  RET.REL.NODEC R4 `(_ZN7cutlass13device_kernelINS_4gemm6kernel13GemmUniversalIN4cute5tupleIJiiiiEEENS1_10collective13CollectiveMmaINS1_35MainloopSm100TmaUmmaWarpSpecializedILi13ELi2ELi4ENS5_IJNS4_1CILi4EEESB_NSA_ILi1EEEEEEEENS5_IJNSA_ILi128EEESF_NSA_ILi64EEEEEENS_6half_tENS5_IJlSC_lEEESI_NS5_IJSC_llEEENS4_8TiledMMAINS4_8MMA_AtomIJNS4_26SM100_MMA_F16BF16_2x1SM_SSISI_SI_fLi128ELi128ELNS4_4UMMA5MajorE0ELSP_1ELNSO_7ScaleInE0ELSQ_0EEEEEENS4_6LayoutINS5_IJSC_SC_SC_EEENS5_IJNSA_ILi0EEESV_SV_EEEEENS5_IJNS4_10UnderscoreESY_SY_EEEEENS4_28SM100_TMA_2SM_LOAD_MULTICASTENS4_14ComposedLayoutINS4_7SwizzleILi3ELi4ELi3EEENS4_18smem_ptr_flag_bitsILi16EEENST_INS5_IJNSA_ILi8EEESG_EEENS5_IJSG_SC_EEEEEEEvNS4_8identityES11_NS12_IS14_S16_NST_INS5_IJSG_S17_EEENS5_IJSC_SG_EEEEEEEvS1C_EENS_8epilogue10collective18CollectiveEpilogueINS1I_23Sm100TmaWarpSpecializedILi4ELi2ELi16ELb1ELb0EEEJNS5_IJSG_SF_SG_EEENS5_IJNST_ISG_SC_EENST_INS5_IJNSA_ILi16EEENSA_ILi2EEEEEES1E_EEEEESI_SJ_SI_SJ_NS1I_6fusion15FusionCallbacksIS1M_NS1U_17LinearCombinationISI_fSI_fLNS_15FloatRoundStyleE2EEES1N_S1T_JEEENS4_5SM1004TMEM4LOAD26SM100_TMEM_LOAD_32dp32b16xENS4_13SM90_TMA_LOADENS12_INS13_ILi1ELi4ELi3EEES16_NST_INS5_IJS17_S1P_EEENS5_IJS1P_SC_EEEEEEENS4_39AutoVectorizingCopyWithAssumedAlignmentILi128EEENS4_14SM90_TMA_STOREES29_S2B_S2B_EEEvvEEEEvNT_6ParamsE) ;  /* 0xffffff5804207950 */ /* 0x000fea0003c3ffff */
        .weak           $__internal_2_$__cuda_sm10x_tcgen05_guardrail_trap_unallocated_columns_being_dealloced
        .type           $__internal_2_$__cuda_sm10x_tcgen05_guardrail_trap_unallocated_columns_being_dealloced,@function
        .size           $__internal_2_$__cuda_sm10x_tcgen05_guardrail_trap_unallocated_columns_being_dealloced,(.L_x_225 - $__internal_2_$__cuda_sm10x_tcgen05_guardrail_trap_unallocated_columns_being_dealloced)
$__internal_2_$__cuda_sm10x_tcgen05_guardrail_trap_unallocated_columns_being_dealloced:
[----:B------:R-:W-:Y:S05]  /*a780*/  BPT.TRAP 0x1 ;  /* 0x000000040000795c */ /* 0x000fea0000300000 */
[----:B------:R-:W-:-:S04]  /*a790*/  HFMA2 R3, -RZ, RZ, 0, 0 ;  /* 0x00000000ff037431 */ /* 0x000fc800000001ff */
[----:B------:R-:W-:Y:S05]  /*a7a0*/  RET.REL.NODEC R2 `(_ZN7cutlass13device_kernelINS_4gemm6kernel13GemmUniversalIN4cute5tupleIJiiiiEEENS1_10collective13CollectiveMmaINS1_35MainloopSm100TmaUmmaWarpSpecializedILi13ELi2ELi4ENS5_IJNS4_1CILi4EEESB_NSA_ILi1EEEEEEEENS5_IJNSA_ILi128EEESF_NSA_ILi64EEEEEENS_6half_tENS5_IJlSC_lEEESI_NS5_IJSC_llEEENS4_8TiledMMAINS4_8MMA_AtomIJNS4_26SM100_MMA_F16BF16_2x1SM_SSISI_SI_fLi128ELi128ELNS4_4UMMA5MajorE0ELSP_1ELNSO_7ScaleInE0ELSQ_0EEEEEENS4_6LayoutINS5_IJSC_SC_SC_EEENS5_IJNSA_ILi0EEESV_SV_EEEEENS5_IJNS4_10UnderscoreESY_SY_EEEEENS4_28SM100_TMA_2SM_LOAD_MULTICASTENS4_14ComposedLayoutINS4_7SwizzleILi3ELi4ELi3EEENS4_18smem_ptr_flag_bitsILi16EEENST_INS5_IJNSA_ILi8EEESG_EEENS5_IJSG_SC_EEEEEEEvNS4_8identityES11_NS12_IS14_S16_NST_INS5_IJSG_S17_EEENS5_IJSC_SG_EEEEEEEvS1C_EENS_8epilogue10collective18CollectiveEpilogueINS1I_23Sm100TmaWarpSpecializedILi4ELi2ELi16ELb1ELb0EEEJNS5_IJSG_SF_SG_EEENS5_IJNST_ISG_SC_EENST_INS5_IJNSA_ILi16EEENSA_ILi2EEEEEES1E_EEEEESI_SJ_SI_SJ_NS1I_6fusion15FusionCallbacksIS1M_NS1U_17LinearCombinationISI_fSI_fLNS_15FloatRoundStyleE2EEES1N_S1T_JEEENS4_5SM1004TMEM4LOAD26SM100_TMEM_LOAD_32dp32b16xENS4_13SM90_TMA_LOADENS12_INS13_ILi1ELi4ELi3EEES16_NST_INS5_IJS17_S1P_EEENS5_IJS1P_SC_EEEEEEENS4_39AutoVectorizingCopyWithAssumedAlignmentILi128EEENS4_14SM90_TMA_STOREES29_S2B_S2B_EEEvvEEEEvNT_6ParamsE) ;  /* 0xffffff5802147950 */ /* 0x000fea0003c3ffff */
.L_x_224:
[----:B------:R-:W-:-:S00]  /*a7b0*/  BRA `(.L_x_224) ;  /* 0xfffffffc00fc7947 */ /* 0x000fc0000383ffff */
[----:B------:R-:W-:-:S00]  /*a7c0*/  NOP ;  /* 0x0000000000007918 */ /* 0x000fc00000000000 */
        /* <DEDUP_REMOVED lines=11> */
.L_x_225:


//--------------------- .nv.global.init           --------------------------
	.section	.nv.global.init,"aw",@progbits
.nv.global.init:
	.type		$str$27,@object
	.size		$str$27,($str$28 - $str$27)
$str$27:
        /*0000*/ 	.byte	0x28, 0x61, 0x64, 0x64, 0x72, 0x65, 0x73, 0x73, 0x20, 0x26, 0x20, 0x6d, 0x61, 0x73, 0x6b, 0x29
        /*0010*/ 	.byte	0x20, 0x3d, 0x3d, 0x20, 0x30, 0x00
	.type		$str$28,@object
	.size		$str$28,($str$26 - $str$28)
$str$28:
        /*0016*/ 	.byte	0x2f, 0x74, 0x6d, 0x70, 0x2f, 0x63, 0x75, 0x74, 0x6c, 0x61, 0x73, 0x73, 0x5f, 0x73, 0x77, 0x65
        /*0026*/ 	.byte	0x65, 0x70, 0x5f, 0x73, 0x72, 0x63, 0x2f, 0x69, 0x6e, 0x63, 0x6c, 0x75, 0x64, 0x65, 0x2f, 0x63
        /*0036*/ 	.byte	0x75, 0x74, 0x65, 0x2f, 0x70, 0x6f, 0x69, 0x6e, 0x74, 0x65, 0x72, 0x5f, 0x66, 0x6c, 0x61, 0x67
        /*0046*/ 	.byte	0x67, 0x65, 0x64, 0x2e, 0x68, 0x70, 0x70, 0x00
	.type		$str$26,@object
	.size		$str$26,($str$25 - $str$26)
$str$26:
        /*004e*/ 	.byte	0x2f, 0x74, 0x6d, 0x70, 0x2f, 0x63, 0x75, 0x74, 0x6c, 0x61, 0x73, 0x73, 0x5f, 0x73, 0x77, 0x65
        /*005e*/ 	.byte	0x65, 0x70, 0x5f, 0x73, 0x72, 0x63, 0x2f, 0x69, 0x6e, 0x63, 0x6c, 0x75, 0x64, 0x65, 0x2f, 0x63
        /*006e*/ 	.byte	0x75, 0x74, 0x65, 0x2f, 0x61, 0x74, 0x6f, 0x6d, 0x2f, 0x63, 0x6f, 0x70, 0x79, 0x5f, 0x74, 0x72
        /*007e*/ 	.byte	0x61, 0x69, 0x74, 0x73, 0x5f, 0x73, 0x6d, 0x31, 0x30, 0x30, 0x2e, 0x68, 0x70, 0x70, 0x00
	.type		$str$25,@object
	.size		$str$25,(__unnamed_1 - $str$25)
$str$25:
        /*008d*/ 	.byte	0x28, 0x28, 0x75, 0x69, 0x6e, 0x74, 0x33, 0x32, 0x5f, 0x74, 0x28, 0x74, 0x68, 0x72, 0x65, 0x61
        /*009d*/ 	.byte	0x64, 0x49, 0x64, 0x78, 0x2e, 0x78, 0x29, 0x20, 0x2f, 0x20, 0x33, 0x32, 0x29, 0x20, 0x25, 0x20
        /*00ad*/ 	.byte	0x34, 0x29, 0x20, 0x3d, 0x3d, 0x20, 0x28, 0x28, 0x28, 0x74, 0x6d, 0x65, 0x6d, 0x5f, 0x61, 0x64
        /*00bd*/ 	.byte	0x64, 0x72, 0x20, 0x3e, 0x3e, 0x20, 0x31, 0x36, 0x29, 0x20, 0x2f, 0x20, 0x33, 0x32, 0x29, 0x20
        /*00cd*/ 	.byte	0x25, 0x20, 0x34, 0x29, 0x00
	.type		__unnamed_1,@object
	.size		__unnamed_1,(__unnamed_2 - __unnamed_1)
__unnamed_1:
        /*00d2*/ 	.byte	0x61, 0x75, 0x74, 0x6f, 0x20, 0x63, 0x75, 0x74, 0x65, 0x3a, 0x3a, 0x61, 0x73, 0x5f, 0x70, 0x6f
        /* <DEDUP_REMOVED lines=24> */
        /*0262*/ 	.byte	0x34, 0x38, 0x3e, 0x3e, 0x3e, 0x3e, 0x5d, 0x00
	.type		__unnamed_2,@object
	.size		__unnamed_2,(.L_2 - __unnamed_2)
__unnamed_2:
        /* <DEDUP_REMOVED lines=40> */
        /*04ea*/ 	.byte	0x3a, 0x3a, 0x43, 0x3c, 0x30, 0x3e, 0x3e, 0x3e, 0x3e, 0x5d, 0x00
.L_2:


//--------------------- .nv.shared._ZN7cutlass13device_kernelINS_4gemm6kernel13GemmUniversalIN4cute5tupleIJiiiiEEENS1_10collective13CollectiveMmaINS1_35MainloopSm100TmaUmmaWarpSpecializedILi13ELi2ELi4ENS5_IJNS4_1CILi4EEESB_NSA_ILi1EEEEEEEENS5_IJNSA_ILi128EEESF_NSA_ILi64EEEEEENS_6half_tENS5_IJlSC_lEEESI_NS5_IJSC_llEEENS4_8TiledMMAINS4_8MMA_AtomIJNS4_26SM100_MMA_F16BF16_2x1SM_SSISI_SI_fLi128ELi128ELNS4_4UMMA5MajorE0ELSP_1ELNSO_7ScaleInE0ELSQ_0EEEEEENS4_6LayoutINS5_IJSC_SC_SC_EEENS5_IJNSA_ILi0EEESV_SV_EEEEENS5_IJNS4_10UnderscoreESY_SY_EEEEENS4_28SM100_TMA_2SM_LOAD_MULTICASTENS4_14ComposedLayoutINS4_7SwizzleILi3ELi4ELi3EEENS4_18smem_ptr_flag_bitsILi16EEENST_INS5_IJNSA_ILi8EEESG_EEENS5_IJSG_SC_EEEEEEEvNS4_8identityES11_NS12_IS14_S16_NST_INS5_IJSG_S17_EEENS5_IJSC_SG_EEEEEEEvS1C_EENS_8epilogue10collective18CollectiveEpilogueINS1I_23Sm100TmaWarpSpecializedILi4ELi2ELi16ELb1ELb0EEEJNS5_IJSG_SF_SG_EEENS5_IJNST_ISG_SC_EENST_INS5_IJNSA_ILi16EEENSA_ILi2EEEEEES1E_EEEEESI_SJ_SI_SJ_NS1I_6fusion15FusionCallbacksIS1M_NS1U_17LinearCombinationISI_fSI_fLNS_15FloatRoundStyleE2EEES1N_S1T_JEEENS4_5SM1004TMEM4LOAD26SM100_TMEM_LOAD_32dp32b16xENS4_13SM90_TMA_LOADENS12_INS13_ILi1ELi4ELi3EEES16_NST_INS5_IJS17_S1P_EEENS5_IJS1P_SC_EEEEEEENS4_39AutoVectorizingCopyWithAssumedAlignmentILi128EEENS4_14SM90_TMA_STOREES29_S2B_S2B_EEEvvEEEEvNT_6ParamsE --------------------------
	.section	.nv.shared._ZN7cutlass13device_kernelINS_4gemm6kernel13GemmUniversalIN4cute5tupleIJiiiiEEENS1_10collective13CollectiveMmaINS1_35MainloopSm100TmaUmmaWarpSpecializedILi13ELi2ELi4ENS5_IJNS4_1CILi4EEESB_NSA_ILi1EEEEEEEENS5_IJNSA_ILi128EEESF_NSA_ILi64EEEEEENS_6half_tENS5_IJlSC_lEEESI_NS5_IJSC_llEEENS4_8TiledMMAINS4_8MMA_AtomIJNS4_26SM100_MMA_F16BF16_2x1SM_SSISI_SI_fLi128ELi128ELNS4_4UMMA5MajorE0ELSP_1ELNSO_7ScaleInE0ELSQ_0EEEEEENS4_6LayoutINS5_IJSC_SC_SC_EEENS5_IJNSA_ILi0EEESV_SV_EEEEENS5_IJNS4_10UnderscoreESY_SY_EEEEENS4_28SM100_TMA_2SM_LOAD_MULTICASTENS4_14ComposedLayoutINS4_7SwizzleILi3ELi4ELi3EEENS4_18smem_ptr_flag_bitsILi16EEENST_INS5_IJNSA_ILi8EEESG_EEENS5_IJSG_SC_EEEEEEEvNS4_8identityES11_NS12_IS14_S16_NST_INS5_IJSG_S17_EEENS5_IJSC_SG_EEEEEEEvS1C_EENS_8epilogue10collective18CollectiveEpilogueINS1I_23Sm100TmaWarpSpecializedILi4ELi2ELi16ELb1ELb0EEEJNS5_IJSG_SF_SG_EEENS5_IJNST_ISG_SC_EENST_INS5_IJNSA_ILi16EEENSA_ILi2EEEEEES1E_EEEEESI_SJ_SI_SJ_NS1I_6fusion15FusionCallbacksIS1M_NS1U_17LinearCombinationISI_fSI_fLNS_15FloatRoundStyleE2EEES1N_S1T_JEEENS4_5SM1004TMEM4LOAD26SM100_TMEM_LOAD_32dp32b16xENS4_13SM90_TMA_LOADENS12_INS13_ILi1ELi4ELi3EEES16_NST_INS5_IJS17_S1P_EEENS5_IJS1P_SC_EEEEEEENS4_39AutoVectorizingCopyWithAssumedAlignmentILi128EEENS4_14SM90_TMA_STOREES29_S2B_S2B_EEEvvEEEEvNT_6ParamsE,"aw",@nobits
	.sectionflags	@""
	.align	16
	.zero		1024


//--------------------- .nv.shared.reserved.0     --------------------------
	.section	.nv.shared.reserved.0,"aw",@nobits
	.weak		__nv_reservedSMEM_offset_0_alias
	.size		__nv_reservedSMEM_offset_0_alias, 0, 64
	.other		__nv_reservedSMEM_offset_0_alias,@"STO_CUDA_RESERVED_SHARED STV_DEFAULT"
__nv_reservedSMEM_offset_0_alias:
	.zero		0
.nv.shared.reserved.0:
	.zero		64
	.weak		__nv_reservedSMEM_tcgen05_partition
	.type		__nv_reservedSMEM_tcgen05_partition,@object
	.size		__nv_reservedSMEM_tcgen05_partition,(.L_0 - __nv_reservedSMEM_tcgen05_partition)
__nv_reservedSMEM_tcgen05_partition:
	.zero		32
.L_0:


//--------------------- .nv.global                --------------------------
	.section	.nv.global,"aw",@nobits
.nv.global:
	.type		_ZN40_INTERNAL_f9eea567_4_k_cu_0b514c3c_287874cute1_E,@object
	.size		_ZN40_INTERNAL_f9eea567_4_k_cu_0b514c3c_287874cute1_E,(_ZN40_INTERNAL_f9eea567_4_k_cu_0b514c3c_287874cuda3std3__45__cpo6cbeginE - _ZN40_INTERNAL_f9eea567_4_k_cu_0b514c3c_287874cute1_E)
_ZN40_INTERNAL_f9eea567_4_k_cu_0b514c3c_287874cute1_E:
	.zero		1
	.type		_ZN40_INTERNAL_f9eea567_4_k_cu_0b514c3c_287874cuda3std3__45__cpo6cbeginE,@object
	.size		_ZN40_INTERNAL_f9eea567_4_k_cu_0b514c3c_287874cuda3std3__45__cpo6cbeginE,(_ZN40_INTERNAL_f9eea567_4_k_cu_0b514c3c_287874cuda3std3__48in_placeE - _ZN40_INTERNAL_f9eea567_4_k_cu_0b514c3c_287874cuda3std3__45__cpo6cbeginE)
_ZN40_INTERNAL_f9eea567_4_k_cu_0b514c3c_287874cuda3std3__45__cpo6cbeginE:
	.zero		1
	.type		_ZN40_INTERNAL_f9eea567_4_k_cu_0b514c3c_287874cuda3std3__48in_placeE,@object
	.size		_ZN40_INTERNAL_f9eea567_4_k_cu_0b514c3c_287874cuda3std3__48in_placeE,(_ZN40_INTERNAL_f9eea567_4_k_cu_0b514c3c_287874cuda3std6ranges3__45__cpo9iter_moveE - _ZN40_INTERNAL_f9eea567_4_k_cu_0b514c3c_287874cuda3std3__48in_placeE)
_ZN40_INTERNAL_f9eea567_4_k_cu_0b514c3c_287874cuda3std3__48in_placeE:
	.zero		1
	.type		_ZN40_INTERNAL_f9eea567_4_k_cu_0b514c3c_287874cuda3std6ranges3__45__cpo9iter_moveE,@object
	.size		_ZN40_INTERNAL_f9eea567_4_k_cu_0b514c3c_287874cuda3std6ranges3__45__cpo9iter_moveE,(_ZN40_INTERNAL_f9eea567_4_k_cu_0b514c3c_287874cuda3std3__45__cpo5beginE - _ZN40_INTERNAL_f9eea567_4_k_cu_0b514c3c_287874cuda3std6ranges3__45__cpo9iter_moveE)
_ZN40_INTERNAL_f9eea567_4_k_cu_0b514c3c_287874cuda3std6ranges3__45__cpo9iter_moveE:
	.zero		1
	.type		_ZN40_INTERNAL_f9eea567_4_k_cu_0b514c3c_287874cuda3std3__45__cpo5beginE,@object
	.size		_ZN40_INTERNAL_f9eea567_4_k_cu_0b514c3c_287874cuda3std3__45__cpo5beginE,(_ZN40_INTERNAL_f9eea567_4_k_cu_0b514c3c_287874cuda3std3__442_GLOBAL__N__f9eea567_4_k_cu_0b514c3c_287876ignoreE - _ZN40_INTERNAL_f9eea567_4_k_cu_0b514c3c_287874cuda3std3__45__cpo5beginE)
_ZN40_INTERNAL_f9eea567_4_k_cu_0b514c3c_287874cuda3std3__45__cpo5beginE:
	.zero		1
	.type		_ZN40_INTERNAL_f9eea567_4_k_cu_0b514c3c_287874cuda3std3__442_GLOBAL__N__f9eea567_4_k_cu_0b514c3c_287876ignoreE,@object
	.size		_ZN40_INTERNAL_f9eea567_4_k_cu_0b514c3c_287874cuda3std3__442_GLOBAL__N__f9eea567_4_k_cu_0b514c3c_287876ignoreE,(_ZN40_INTERNAL_f9eea567_4_k_cu_0b514c3c_287874cute7productE - _ZN40_INTERNAL_f9eea567_4_k_cu_0b514c3c_287874cuda3std3__442_GLOBAL__N__f9eea567_4_k_cu_0b514c3c_287876ignoreE)
_ZN40_INTERNAL_f9eea567_4_k_cu_0b514c3c_287874cuda3std3__442_GLOBAL__N__f9eea567_4_k_cu_0b514c3c_287876ignoreE:
	.zero		1
	.type		_ZN40_INTERNAL_f9eea567_4_k_cu_0b514c3c_287874cute7productE,@object
	.size		_ZN40_INTERNAL_f9eea567_4_k_cu_0b514c3c_287874cute7productE,(_ZN40_INTERNAL_f9eea567_4_k_cu_0b514c3c_287874cuda3std3__45__cpo3endE - _ZN40_INTERNAL_f9eea567_4_k_cu_0b514c3c_287874cute7productE)
_ZN40_INTERNAL_f9eea567_4_k_cu_0b514c3c_287874cute7productE:
	.zero		1
	.type		_ZN40_INTERNAL_f9eea567_4_k_cu_0b514c3c_287874cuda3std3__45__cpo3endE,@object
	.size		_ZN40_INTERNAL_f9eea567_4_k_cu_0b514c3c_287874cuda3std3__45__cpo3endE,(_ZN40_INTERNAL_f9eea567_4_k_cu_0b514c3c_287874cuda3std3__419piecewise_constructE - _ZN40_INTERNAL_f9eea567_4_k_cu_0b514c3c_287874cuda3std3__45__cpo3endE)
_ZN40_INTERNAL_f9eea567_4_k_cu_0b514c3c_287874cuda3std3__45__cpo3endE:
	.zero		1
	.type		_ZN40_INTERNAL_f9eea567_4_k_cu_0b514c3c_287874cuda3std3__419piecewise_constructE,@object
	.size		_ZN40_INTERNAL_f9eea567_4_k_cu_0b514c3c_287874cuda3std3__419piecewise_constructE,(_ZN40_INTERNAL_f9eea567_4_k_cu_0b514c3c_287874cuda3std3__45__cpo4cendE - _ZN40_INTERNAL_f9eea567_4_k_cu_0b514c3c_287874cuda3std3__419piecewise_constructE)
_ZN40_INTERNAL_f9eea567_4_k_cu_0b514c3c_287874cuda3std3__419piecewise_constructE:
	.zero		1
	.type		_ZN40_INTERNAL_f9eea567_4_k_cu_0b514c3c_287874cuda3std3__45__cpo4cendE,@object
	.size		_ZN40_INTERNAL_f9eea567_4_k_cu_0b514c3c_287874cuda3std3__45__cpo4cendE,(_ZN40_INTERNAL_f9eea567_4_k_cu_0b514c3c_287874cuda3std6ranges3__45__cpo4swapE - _ZN40_INTERNAL_f9eea567_4_k_cu_0b514c3c_287874cuda3std3__45__cpo4cendE)
_ZN40_INTERNAL_f9eea567_4_k_cu_0b514c3c_287874cuda3std3__45__cpo4cendE:
	.zero		1
	.type		_ZN40_INTERNAL_f9eea567_4_k_cu_0b514c3c_287874cuda3std6ranges3__45__cpo4swapE,@object
	.size		_ZN40_INTERNAL_f9eea567_4_k_cu_0b514c3c_287874cuda3std6ranges3__45__cpo4swapE,(.L_10 - _ZN40_INTERNAL_f9eea567_4_k_cu_0b514c3c_287874cuda3std6ranges3__45__cpo4swapE)
_ZN40_INTERNAL_f9eea567_4_k_cu_0b514c3c_287874cuda3std6ranges3__45__cpo4swapE:
	.zero		1
.L_10:


//--------------------- .nv.constant0._ZN7cutlass13device_kernelINS_4gemm6kernel13GemmUniversalIN4cute5tupleIJiiiiEEENS1_10collective13CollectiveMmaINS1_35MainloopSm100TmaUmmaWarpSpecializedILi13ELi2ELi4ENS5_IJNS4_1CILi4EEESB_NSA_ILi1EEEEEEEENS5_IJNSA_ILi128EEESF_NSA_ILi64EEEEEENS_6half_tENS5_IJlSC_lEEESI_NS5_IJSC_llEEENS4_8TiledMMAINS4_8MMA_AtomIJNS4_26SM100_MMA_F16BF16_2x1SM_SSISI_SI_fLi128ELi128ELNS4_4UMMA5MajorE0ELSP_1ELNSO_7ScaleInE0ELSQ_0EEEEEENS4_6LayoutINS5_IJSC_SC_SC_EEENS5_IJNSA_ILi0EEESV_SV_EEEEENS5_IJNS4_10UnderscoreESY_SY_EEEEENS4_28SM100_TMA_2SM_LOAD_MULTICASTENS4_14ComposedLayoutINS4_7SwizzleILi3ELi4ELi3EEENS4_18smem_ptr_flag_bitsILi16EEENST_INS5_IJNSA_ILi8EEESG_EEENS5_IJSG_SC_EEEEEEEvNS4_8identityES11_NS12_IS14_S16_NST_INS5_IJSG_S17_EEENS5_IJSC_SG_EEEEEEEvS1C_EENS_8epilogue10collective18CollectiveEpilogueINS1I_23Sm100TmaWarpSpecializedILi4ELi2ELi16ELb1ELb0EEEJNS5_IJSG_SF_SG_EEENS5_IJNST_ISG_SC_EENST_INS5_IJNSA_ILi16EEENSA_ILi2EEEEEES1E_EEEEESI_SJ_SI_SJ_NS1I_6fusion15FusionCallbacksIS1M_NS1U_17LinearCombinationISI_fSI_fLNS_15FloatRoundStyleE2EEES1N_S1T_JEEENS4_5SM1004TMEM4LOAD26SM100_TMEM_LOAD_32dp32b16xENS4_13SM90_TMA_LOADENS12_INS13_ILi1ELi4ELi3EEES16_NST_INS5_IJS17_S1P_EEENS5_IJS1P_SC_EEEEEEENS4_39AutoVectorizingCopyWithAssumedAlignmentILi128EEENS4_14SM90_TMA_STOREES29_S2B_S2B_EEEvvEEEEvNT_6ParamsE --------------------------
	.section	.nv.constant0._ZN7cutlass13device_kernelINS_4gemm6kernel13GemmUniversalIN4cute5tupleIJiiiiEEENS1_10collective13CollectiveMmaINS1_35MainloopSm100TmaUmmaWarpSpecializedILi13ELi2ELi4ENS5_IJNS4_1CILi4EEESB_NSA_ILi1EEEEEEEENS5_IJNSA_ILi128EEESF_NSA_ILi64EEEEEENS_6half_tENS5_IJlSC_lEEESI_NS5_IJSC_llEEENS4_8TiledMMAINS4_8MMA_AtomIJNS4_26SM100_MMA_F16BF16_2x1SM_SSISI_SI_fLi128ELi128ELNS4_4UMMA5MajorE0ELSP_1ELNSO_7ScaleInE0ELSQ_0EEEEEENS4_6LayoutINS5_IJSC_SC_SC_EEENS5_IJNSA_ILi0EEESV_SV_EEEEENS5_IJNS4_10UnderscoreESY_SY_EEEEENS4_28SM100_TMA_2SM_LOAD_MULTICASTENS4_14ComposedLayoutINS4_7SwizzleILi3ELi4ELi3EEENS4_18smem_ptr_flag_bitsILi16EEENST_INS5_IJNSA_ILi8EEESG_EEENS5_IJSG_SC_EEEEEEEvNS4_8identityES11_NS12_IS14_S16_NST_INS5_IJSG_S17_EEENS5_IJSC_SG_EEEEEEEvS1C_EENS_8epilogue10collective18CollectiveEpilogueINS1I_23Sm100TmaWarpSpecializedILi4ELi2ELi16ELb1ELb0EEEJNS5_IJSG_SF_SG_EEENS5_IJNST_ISG_SC_EENST_INS5_IJNSA_ILi16EEENSA_ILi2EEEEEES1E_EEEEESI_SJ_SI_SJ_NS1I_6fusion15FusionCallbacksIS1M_NS1U_17LinearCombinationISI_fSI_fLNS_15FloatRoundStyleE2EEES1N_S1T_JEEENS4_5SM1004TMEM4LOAD26SM100_TMEM_LOAD_32dp32b16xENS4_13SM90_TMA_LOADENS12_INS13_ILi1ELi4ELi3EEES16_NST_INS5_IJS17_S1P_EEENS5_IJS1P_SC_EEEEEEENS4_39AutoVectorizingCopyWithAssumedAlignmentILi128EEENS4_14SM90_TMA_STOREES29_S2B_S2B_EEEvvEEEEvNT_6ParamsE,"a",@progbits
	.sectionflags	@""
	.align	4
.nv.constant0._ZN7cutlass13device_kernelINS_4gemm6kernel13GemmUniversalIN4cute5tupleIJiiiiEEENS1_10collective13CollectiveMmaINS1_35MainloopSm100TmaUmmaWarpSpecializedILi13ELi2ELi4ENS5_IJNS4_1CILi4EEESB_NSA_ILi1EEEEEEEENS5_IJNSA_ILi128EEESF_NSA_ILi64EEEEEENS_6half_tENS5_IJlSC_lEEESI_NS5_IJSC_llEEENS4_8TiledMMAINS4_8MMA_AtomIJNS4_26SM100_MMA_F16BF16_2x1SM_SSISI_SI_fLi128ELi128ELNS4_4UMMA5MajorE0ELSP_1ELNSO_7ScaleInE0ELSQ_0EEEEEENS4_6LayoutINS5_IJSC_SC_SC_EEENS5_IJNSA_ILi0EEESV_SV_EEEEENS5_IJNS4_10UnderscoreESY_SY_EEEEENS4_28SM100_TMA_2SM_LOAD_MULTICASTENS4_14ComposedLayoutINS4_7SwizzleILi3ELi4ELi3EEENS4_18smem_ptr_flag_bitsILi16EEENST_INS5_IJNSA_ILi8EEESG_EEENS5_IJSG_SC_EEEEEEEvNS4_8identityES11_NS12_IS14_S16_NST_INS5_IJSG_S17_EEENS5_IJSC_SG_EEEEEEEvS1C_EENS_8epilogue10collective18CollectiveEpilogueINS1I_23Sm100TmaWarpSpecializedILi4ELi2ELi16ELb1ELb0EEEJNS5_IJSG_SF_SG_EEENS5_IJNST_ISG_SC_EENST_INS5_IJNSA_ILi16EEENSA_ILi2EEEEEES1E_EEEEESI_SJ_SI_SJ_NS1I_6fusion15FusionCallbacksIS1M_NS1U_17LinearCombinationISI_fSI_fLNS_15FloatRoundStyleE2EEES1N_S1T_JEEENS4_5SM1004TMEM4LOAD26SM100_TMEM_LOAD_32dp32b16xENS4_13SM90_TMA_LOADENS12_INS13_ILi1ELi4ELi3EEES16_NST_INS5_IJS17_S1P_EEENS5_IJS1P_SC_EEEEEEENS4_39AutoVectorizingCopyWithAssumedAlignmentILi128EEENS4_14SM90_TMA_STOREES29_S2B_S2B_EEEvvEEEEvNT_6ParamsE:
	.zero		2944


//--------------------- SYMBOLS --------------------------

	.type		.nv.reservedSmem.offset0,@object
	.size		.nv.reservedSmem.offset0,0x4
	.type		.nv.reservedSmem.cap,@object
	.size		.nv.reservedSmem.cap,0x4
	.type		__assertfail,@function
